	.headerflags	@"EF_CUDA_TEXMODE_UNIFIED EF_CUDA_64BIT_ADDRESS EF_CUDA_ACCELERATORS EF_CUDA_SM90 EF_CUDA_VIRTUAL_SM(EF_CUDA_SM90)"
	.elftype	@"ET_EXEC"


//--------------------- .nv.info                  --------------------------
	.section	.nv.info,"",@"SHT_CUDA_INFO"
	.align	4


	//----- nvinfo : EIATTR_REGCOUNT
	.align		4
        /*0000*/ 	.byte	0x04, 0x2f
        /*0002*/ 	.short	(.L_3 - .L_2)
	.align		4
.L_2:
        /*0004*/ 	.word	index@(triton_poi_fused__native_batch_norm_legit_no_training_relu_9)
        /*0008*/ 	.word	0x00000028


	//----- nvinfo : EIATTR_MIN_STACK_SIZE
	.align		4
.L_3:
        /*000c*/ 	.byte	0x04, 0x12
        /*000e*/ 	.short	(.L_5 - .L_4)
	.align		4
.L_4:
        /*0010*/ 	.word	index@(triton_poi_fused__native_batch_norm_legit_no_training_relu_9)
        /*0014*/ 	.word	0x00000000


	//----- nvinfo : EIATTR_FRAME_SIZE
	.align		4
.L_5:
        /*0018*/ 	.byte	0x04, 0x11
        /*001a*/ 	.short	(.L_7 - .L_6)
	.align		4
.L_6:
        /*001c*/ 	.word	index@(triton_poi_fused__native_batch_norm_legit_no_training_relu_9)
        /*0020*/ 	.word	0x00000000


	//----- nvinfo : EIATTR_MIN_STACK_SIZE
	.align		4
.L_7:
        /*0024*/ 	.byte	0x04, 0x12
        /*0026*/ 	.short	(.L_9 - .L_8)
	.align		4
.L_8:
        /*0028*/ 	.word	index@(triton_poi_fused__native_batch_norm_legit_no_training_relu_9)
        /*002c*/ 	.word	0x00000000
.L_9:


//--------------------- .nv.info.triton_poi_fused__native_batch_norm_legit_no_training_relu_9 --------------------------
	.section	.nv.info.triton_poi_fused__native_batch_norm_legit_no_training_relu_9,"",@"SHT_CUDA_INFO"
	.sectionflags	@""
	.align	4


	//----- nvinfo : EIATTR_CUDA_API_VERSION
	.align		4
        /*0000*/ 	.byte	0x04, 0x37
        /*0002*/ 	.short	(.L_11 - .L_10)
.L_10:
        /*0004*/ 	.word	0x0000007c


	//----- nvinfo : EIATTR_KPARAM_INFO
	.align		4
.L_11:
        /*0008*/ 	.byte	0x04, 0x17
        /*000a*/ 	.short	(.L_13 - .L_12)
.L_12:
        /*000c*/ 	.word	0x00000000
        /*0010*/ 	.short	0x0007
        /*0012*/ 	.short	0x0034
        /*0014*/ 	.byte	0x00, 0xf0, 0x11, 0x00


	//----- nvinfo : EIATTR_KPARAM_INFO
	.align		4
.L_13:
        /*0018*/ 	.byte	0x04, 0x17
        /*001a*/ 	.short	(.L_15 - .L_14)
.L_14:
        /*001c*/ 	.word	0x00000000
        /*0020*/ 	.short	0x0006
        /*0022*/ 	.short	0x0030
        /*0024*/ 	.byte	0x00, 0xf0, 0x11, 0x00


	//----- nvinfo : EIATTR_KPARAM_INFO
	.align		4
.L_15:
        /*0028*/ 	.byte	0x04, 0x17
        /*002a*/ 	.short	(.L_17 - .L_16)
.L_16:
        /*002c*/ 	.word	0x00000000
        /*0030*/ 	.short	0x0005
        /*0032*/ 	.short	0x0028
        /*0034*/ 	.byte	0x00, 0xf4, 0x21, 0x00


	//----- nvinfo : EIATTR_KPARAM_INFO
	.align		4
.L_17:
        /*0038*/ 	.byte	0x04, 0x17
        /*003a*/ 	.short	(.L_19 - .L_18)
.L_18:
        /*003c*/ 	.word	0x00000000
        /*0040*/ 	.short	0x0004
        /*0042*/ 	.short	0x0020
        /*0044*/ 	.byte	0x00, 0xf4, 0x21, 0x00


	//----- nvinfo : EIATTR_KPARAM_INFO
	.align		4
.L_19:
        /*0048*/ 	.byte	0x04, 0x17
        /*004a*/ 	.short	(.L_21 - .L_20)
.L_20:
        /*004c*/ 	.word	0x00000000
        /*0050*/ 	.short	0x0003
        /*0052*/ 	.short	0x0018
        /*0054*/ 	.byte	0x00, 0xf4, 0x21, 0x00


	//----- nvinfo : EIATTR_KPARAM_INFO
	.align		4
.L_21:
        /*0058*/ 	.byte	0x04, 0x17
        /*005a*/ 	.short	(.L_23 - .L_22)
.L_22:
        /*005c*/ 	.word	0x00000000
        /*0060*/ 	.short	0x0002
        /*0062*/ 	.short	0x0010
        /*0064*/ 	.byte	0x00, 0xf4, 0x21, 0x00


	//----- nvinfo : EIATTR_KPARAM_INFO
	.align		4
.L_23:
        /*0068*/ 	.byte	0x04, 0x17
        /*006a*/ 	.short	(.L_25 - .L_24)
.L_24:
        /*006c*/ 	.word	0x00000000
        /*0070*/ 	.short	0x0001
        /*0072*/ 	.short	0x0008
        /*0074*/ 	.byte	0x00, 0xf4, 0x21, 0x00


	//----- nvinfo : EIATTR_KPARAM_INFO
	.align		4
.L_25:
        /*0078*/ 	.byte	0x04, 0x17
        /*007a*/ 	.short	(.L_27 - .L_26)
.L_26:
        /*007c*/ 	.word	0x00000000
        /*0080*/ 	.short	0x0000
        /*0082*/ 	.short	0x0000
        /*0084*/ 	.byte	0x00, 0xf4, 0x21, 0x00


	//----- nvinfo : EIATTR_SPARSE_MMA_MASK
	.align		4
.L_27:
        /*0088*/ 	.byte	0x03, 0x50
        /*008a*/ 	.short	0x0000


	//----- nvinfo : EIATTR_MAXREG_COUNT
	.align		4
        /*008c*/ 	.byte	0x03, 0x1b
        /*008e*/ 	.short	0x00ff


	//----- nvinfo : EIATTR_EXIT_INSTR_OFFSETS
	.align		4
        /*0090*/ 	.byte	0x04, 0x1c
        /*0092*/ 	.short	(.L_29 - .L_28)


	//   ....[0]....
.L_28:
        /*0094*/ 	.word	0x00001c30


	//   ....[1]....
        /*0098*/ 	.word	0x00001c70


	//----- nvinfo : EIATTR_REQNTID
	.align		4
.L_29:
        /*009c*/ 	.byte	0x04, 0x10
        /*009e*/ 	.short	(.L_31 - .L_30)
.L_30:
        /*00a0*/ 	.word	0x00000100
        /*00a4*/ 	.word	0x00000001
        /*00a8*/ 	.word	0x00000001


	//----- nvinfo : EIATTR_CBANK_PARAM_SIZE
	.align		4
.L_31:
        /*00ac*/ 	.byte	0x03, 0x19
        /*00ae*/ 	.short	0x0038


	//----- nvinfo : EIATTR_PARAM_CBANK
	.align		4
        /*00b0*/ 	.byte	0x04, 0x0a
        /*00b2*/ 	.short	(.L_33 - .L_32)
	.align		4
.L_32:
        /*00b4*/ 	.word	index@(.nv.constant0.triton_poi_fused__native_batch_norm_legit_no_training_relu_9)
        /*00b8*/ 	.short	0x0210
        /*00ba*/ 	.short	0x0038


	//----- nvinfo : EIATTR_SW_WAR
	.align		4
.L_33:
        /*00bc*/ 	.byte	0x04, 0x36
        /*00be*/ 	.short	(.L_35 - .L_34)
.L_34:
        /*00c0*/ 	.word	0x00000008
.L_35:


//--------------------- .nv.callgraph             --------------------------
	.section	.nv.callgraph,"",@"SHT_CUDA_CALLGRAPH"
	.align	4
	.sectionentsize	8
	.align		4
        /*0000*/ 	.word	0x00000000
	.align		4
        /*0004*/ 	.word	0xffffffff
	.align		4
        /*0008*/ 	.word	0x00000000
	.align		4
        /*000c*/ 	.word	0xfffffffe
	.align		4
        /*0010*/ 	.word	0x00000000
	.align		4
        /*0014*/ 	.word	0xfffffffd
	.align		4
        /*0018*/ 	.word	0x00000000
	.align		4
        /*001c*/ 	.word	0xfffffffc


//--------------------- .nv.constant4             --------------------------
	.section	.nv.constant4,"a",@progbits
	.align	8
	.align		8
.nv.constant4:
        /*0000*/ 	.dword	_$_str
	.align		8
        /*0008*/ 	.dword	_$_str_$_2


//--------------------- .text.triton_poi_fused__native_batch_norm_legit_no_training_relu_9 --------------------------
	.section	.text.triton_poi_fused__native_batch_norm_legit_no_training_relu_9,"ax",@progbits
	.sectionflags	@"SHF_BARRIERS=1"
	.align	128
        .global         triton_poi_fused__native_batch_norm_legit_no_training_relu_9
        .type           triton_poi_fused__native_batch_norm_legit_no_training_relu_9,@function
        .size           triton_poi_fused__native_batch_norm_legit_no_training_relu_9,(.L_x_1 - triton_poi_fused__native_batch_norm_legit_no_training_relu_9)
        .other          triton_poi_fused__native_batch_norm_legit_no_training_relu_9,@"STO_CUDA_ENTRY STV_DEFAULT"
triton_poi_fused__native_batch_norm_legit_no_training_relu_9:
.text.triton_poi_fused__native_batch_norm_legit_no_training_relu_9:
[----:B------:R-:W0:Y:S01]  /*0000*/  LDC R1, c[0x0][0x28] ;  /* 0x00000a00ff017b82 */ /* 0x000e220000000800 */
[----:B------:R-:W1:Y:S07]  /*0010*/  S2R R35, SR_TID.X ;  /* 0x0000000000237919 */ /* 0x000e6e0000002100 */
[----:B------:R-:W2:Y:S01]  /*0020*/  S2UR UR4, SR_CTAID.Y ;  /* 0x00000000000479c3 */ /* 0x000ea20000002600 */
[----:B------:R-:W-:Y:S01]  /*0030*/  ULDC.64 UR22, c[0x0][0x208] ;  /* 0x0000820000167ab9 */ /* 0x000fe20000000a00 */
[----:B------:R-:W3:Y:S06]  /*0040*/  S2R R0, SR_CTAID.X ;  /* 0x0000000000007919 */ /* 0x000eec0000002500 */
[----:B------:R-:W4:Y:S08]  /*0050*/  LDC.64 R36, c[0x0][0x210] ;  /* 0x00008400ff247b82 */ /* 0x000f300000000a00 */
[----:B------:R-:W5:Y:S01]  /*0060*/  LDC.64 R22, c[0x0][0x218] ;  /* 0x00008600ff167b82 */ /* 0x000f620000000a00 */
[----:B--2---:R-:W-:-:S06]  /*0070*/  USHF.L.U32 UR4, UR4, 0x4, URZ ;  /* 0x0000000404047899 */ /* 0x004fcc000800063f */
[----:B------:R-:W-:Y:S02]  /*0080*/  MOV R3, UR4 ;  /* 0x0000000400037c02 */ /* 0x000fe40008000f00 */
[----:B-1----:R-:W-:-:S04]  /*0090*/  SHF.L.U32 R2, R35, 0x2, RZ ;  /* 0x0000000223027819 */ /* 0x002fc800000006ff */
[----:B------:R-:W-:Y:S02]  /*00a0*/  LOP3.LUT R2, R3, 0xc, R2, 0xf8, !PT ;  /* 0x0000000c03027812 */ /* 0x000fe400078ef802 */
[----:B------:R-:W-:Y:S02]  /*00b0*/  SHF.R.U32.HI R3, RZ, 0x2, R35 ;  /* 0x00000002ff037819 */ /* 0x000fe40000011623 */
[C---:B------:R-:W-:Y:S01]  /*00c0*/  ISETP.GE.AND P4, PT, R2.reuse, 0x300, PT ;  /* 0x000003000200780c */ /* 0x040fe20003f86270 */
[----:B------:R-:W-:Y:S01]  /*00d0*/  IMAD.HI R4, R2, 0x2aaaaaab, RZ ;  /* 0x2aaaaaab02047827 */ /* 0x000fe200078e02ff */
[----:B------:R-:W-:-:S04]  /*00e0*/  SGXT.U32 R3, R3, 0x6 ;  /* 0x000000060303781a */ /* 0x000fc80000000000 */
[----:B------:R-:W-:Y:S02]  /*00f0*/  SHF.R.U32.HI R5, RZ, 0x1f, R4 ;  /* 0x0000001fff057819 */ /* 0x000fe40000011604 */
[----:B---3--:R-:W-:Y:S02]  /*0100*/  PRMT R3, R3, 0x6540, R0 ;  /* 0x0000654003037816 */ /* 0x008fe40000000000 */
[----:B------:R-:W-:Y:S02]  /*0110*/  LEA.HI.SX32 R5, R4, R5, 0x1b ;  /* 0x0000000504057211 */ /* 0x000fe400078fdaff */
[C---:B------:R-:W-:Y:S02]  /*0120*/  LOP3.LUT R4, R3.reuse, 0x40, RZ, 0xfc, !PT ;  /* 0x0000004003047812 */ /* 0x040fe400078efcff */
[----:B------:R-:W-:Y:S01]  /*0130*/  LOP3.LUT R6, R3, 0x80, RZ, 0xfc, !PT ;  /* 0x0000008003067812 */ /* 0x000fe200078efcff */
[----:B------:R-:W-:Y:S01]  /*0140*/  IMAD R33, R5, -0xc0, R2 ;  /* 0xffffff4005217824 */ /* 0x000fe200078e0202 */
[----:B------:R-:W-:-:S02]  /*0150*/  LOP3.LUT R7, R3, 0xc0, RZ, 0xfc, !PT ;  /* 0x000000c003077812 */ /* 0x000fc400078efcff */
[----:B------:R-:W-:Y:S01]  /*0160*/  ISETP.LT.AND P0, PT, R3, 0x3c1, !P4 ;  /* 0x000003c10300780c */ /* 0x000fe20006701270 */
[----:B------:R-:W-:Y:S01]  /*0170*/  IMAD R2, R5, 0x2d0c0, R33 ;  /* 0x0002d0c005027824 */ /* 0x000fe200078e0221 */
[----:B------:R-:W-:Y:S02]  /*0180*/  ISETP.LT.AND P3, PT, R7, 0x3c1, !P4 ;  /* 0x000003c10700780c */ /* 0x000fe40006761270 */
[----:B------:R-:W-:Y:S02]  /*0190*/  CS2R R20, SRZ ;  /* 0x0000000000147805 */ /* 0x000fe4000001ff00 */
[----:B------:R-:W-:Y:S01]  /*01a0*/  ISETP.LT.AND P1, PT, R4, 0x3c1, !P4 ;  /* 0x000003c10400780c */ /* 0x000fe20006721270 */
[----:B------:R-:W-:Y:S01]  /*01b0*/  IMAD R3, R3, 0xc0, R2 ;  /* 0x000000c003037824 */ /* 0x000fe200078e0202 */
[----:B------:R-:W-:Y:S01]  /*01c0*/  ISETP.LT.AND P2, PT, R6, 0x3c1, !P4 ;  /* 0x000003c10600780c */ /* 0x000fe20006741270 */
[----:B-----5:R-:W-:Y:S01]  /*01d0*/  IMAD.WIDE R24, R33, 0x4, R22 ;  /* 0x0000000421187825 */ /* 0x020fe200078e0216 */
[----:B------:R-:W-:-:S02]  /*01e0*/  CS2R R4, SRZ ;  /* 0x0000000000047805 */ /* 0x000fc4000001ff00 */
[----:B------:R-:W-:Y:S01]  /*01f0*/  IADD3 R27, R3, 0x6000, RZ ;  /* 0x00006000031b7810 */ /* 0x000fe20007ffe0ff */
[C---:B------:R-:W-:Y:S01]  /*0200*/  VIADD R9, R3.reuse, 0x3000 ;  /* 0x0000300003097836 */ /* 0x040fe20000000000 */
[----:B------:R-:W-:Y:S01]  /*0210*/  IADD3 R13, R3, 0x9000, RZ ;  /* 0x00009000030d7810 */ /* 0x000fe20007ffe0ff */
[--C-:B----4-:R-:W-:Y:S01]  /*0220*/  IMAD.WIDE R10, R3, 0x4, R36.reuse ;  /* 0x00000004030a7825 */ /* 0x110fe200078e0224 */
[----:B------:R-:W-:Y:S02]  /*0230*/  CS2R R22, SRZ ;  /* 0x0000000000167805 */ /* 0x000fe4000001ff00 */
[----:B------:R-:W-:Y:S01]  /*0240*/  CS2R R6, SRZ ;  /* 0x0000000000067805 */ /* 0x000fe2000001ff00 */
[----:B------:R-:W-:-:S04]  /*0250*/  IMAD.WIDE R2, R9, 0x4, R36 ;  /* 0x0000000409027825 */ /* 0x000fc800078e0224 */
[--C-:B------:R-:W-:Y:S01]  /*0260*/  IMAD.WIDE R26, R27, 0x4, R36.reuse ;  /* 0x000000041b1a7825 */ /* 0x100fe200078e0224 */
[----:B------:R-:W2:Y:S03]  /*0270*/  @P0 LDG.E.EL.128 R4, desc[UR22][R10.64] ;  /* 0x000000160a040981 */ /* 0x000ea6000c2e1d00 */
[----:B------:R-:W-:-:S05]  /*0280*/  IMAD.WIDE R36, R13, 0x4, R36 ;  /* 0x000000040d247825 */ /* 0x000fca00078e0224 */
[----:B------:R1:W3:Y:S02]  /*0290*/  @P3 LDG.E.EL.128 R20, desc[UR22][R36.64] ;  /* 0x0000001624143981 */ /* 0x0002e4000c2e1d00 */
[----:B-1----:R-:W1:Y:S01]  /*02a0*/  LDC.64 R36, c[0x0][0x220] ;  /* 0x00008800ff247b82 */ /* 0x002e620000000a00 */
[----:B------:R-:W-:Y:S02]  /*02b0*/  CS2R R12, SRZ ;  /* 0x00000000000c7805 */ /* 0x000fe4000001ff00 */
[----:B------:R-:W-:Y:S02]  /*02c0*/  CS2R R14, SRZ ;  /* 0x00000000000e7805 */ /* 0x000fe4000001ff00 */
[----:B------:R-:W-:Y:S02]  /*02d0*/  CS2R R16, SRZ ;  /* 0x0000000000107805 */ /* 0x000fe4000001ff00 */
[----:B------:R-:W-:Y:S02]  /*02e0*/  CS2R R18, SRZ ;  /* 0x0000000000127805 */ /* 0x000fe4000001ff00 */
[----:B------:R-:W-:-:S02]  /*02f0*/  CS2R R8, SRZ ;  /* 0x0000000000087805 */ /* 0x000fc4000001ff00 */
[----:B------:R-:W-:Y:S02]  /*0300*/  CS2R R10, SRZ ;  /* 0x00000000000a7805 */ /* 0x000fe4000001ff00 */
[----:B------:R-:W-:Y:S02]  /*0310*/  CS2R R28, SRZ ;  /* 0x00000000001c7805 */ /* 0x000fe4000001ff00 */
[----:B------:R-:W-:Y:S01]  /*0320*/  CS2R R30, SRZ ;  /* 0x00000000001e7805 */ /* 0x000fe2000001ff00 */
[----:B------:R4:W5:Y:S04]  /*0330*/  @P1 LDG.E.EL.128 R12, desc[UR22][R2.64] ;  /* 0x00000016020c1981 */ /* 0x000968000c2e1d00 */
[----:B------:R-:W2:Y:S04]  /*0340*/  @!P4 LDG.E.EL.128 R8, desc[UR22][R24.64] ;  /* 0x000000161808c981 */ /* 0x000ea8000c2e1d00 */
[----:B------:R-:W3:Y:S01]  /*0350*/  @P2 LDG.E.EL.128 R16, desc[UR22][R26.64] ;  /* 0x000000161a102981 */ /* 0x000ee2000c2e1d00 */
[----:B----4-:R-:W4:Y:S01]  /*0360*/  LDC.64 R2, c[0x0][0x228] ;  /* 0x00008a00ff027b82 */ /* 0x010f220000000a00 */
[----:B-1----:R-:W-:-:S05]  /*0370*/  IMAD.WIDE R36, R33, 0x4, R36 ;  /* 0x0000000421247825 */ /* 0x002fca00078e0224 */
[----:B------:R4:W3:Y:S02]  /*0380*/  @!P4 LDG.E.EL.128 R28, desc[UR22][R36.64] ;  /* 0x00000016241cc981 */ /* 0x0008e4000c2e1d00 */
[----:B----4-:R-:W-:Y:S02]  /*0390*/  IMAD.WIDE R36, R33, 0x4, R2 ;  /* 0x0000000421247825 */ /* 0x010fe400078e0202 */
[----:B------:R-:W1:Y:S01]  /*03a0*/  LDC.64 R2, c[0x0][0x230] ;  /* 0x00008c00ff027b82 */ /* 0x000e620000000a00 */
[----:B------:R-:W-:Y:S02]  /*03b0*/  PRMT R0, R35, 0x6540, R0 ;  /* 0x0000654023007816 */ /* 0x000fe40000000000 */
[----:B0-----:R-:W-:Y:S02]  /*03c0*/  CS2R R24, SRZ ;  /* 0x0000000000187805 */ /* 0x001fe4000001ff00 */
[----:B------:R-:W-:Y:S02]  /*03d0*/  CS2R R26, SRZ ;  /* 0x00000000001a7805 */ /* 0x000fe4000001ff00 */
[----:B------:R-:W-:-:S04]  /*03e0*/  CS2R R34, SRZ ;  /* 0x0000000000227805 */ /* 0x000fc8000001ff00 */
[----:B------:R-:W4:Y:S01]  /*03f0*/  @!P4 LDG.E.EL.128 R24, desc[UR22][R36.64] ;  /* 0x000000162418c981 */ /* 0x000f22000c2e1d00 */
[----:B-1----:R-:W-:Y:S01]  /*0400*/  IMAD.WIDE R2, R33, 0x4, R2 ;  /* 0x0000000421027825 */ /* 0x002fe200078e0202 */
[----:B------:R-:W-:-:S06]  /*0410*/  CS2R R32, SRZ ;  /* 0x0000000000207805 */ /* 0x000fcc000001ff00 */
[----:B------:R0:W4:Y:S02]  /*0420*/  @!P4 LDG.E.EL.128 R32, desc[UR22][R2.64] ;  /* 0x000000160220c981 */ /* 0x000124000c2e1d00 */
[----:B0-----:R-:W0:Y:S01]  /*0430*/  S2R R3, SR_TID.X ;  /* 0x0000000000037919 */ /* 0x001e220000002100 */
[----:B------:R-:W1:Y:S01]  /*0440*/  S2UR UR9, SR_CgaCtaId ;  /* 0x00000000000979c3 */ /* 0x000e620000008800 */
[----:B------:R-:W-:Y:S01]  /*0450*/  UMOV UR5, 0x400 ;  /* 0x0000040000057882 */ /* 0x000fe20000000000 */
[----:B------:R-:W-:Y:S02]  /*0460*/  UIADD3 UR8, UR4, 0xe, URZ ;  /* 0x0000000e04087890 */ /* 0x000fe4000fffe03f */
[----:B-1----:R-:W-:Y:S01]  /*0470*/  UPRMT UR9, UR9, 0x654, UR5 ;  /* 0x0000065409097896 */ /* 0x002fe20008000005 */
[----:B0-----:R-:W-:-:S04]  /*0480*/  SHF.R.U32.HI R36, RZ, 0x2, R3 ;  /* 0x00000002ff247819 */ /* 0x001fc80000011603 */
[----:B------:R-:W-:Y:S01]  /*0490*/  SGXT.U32 R36, R36, 0x6 ;  /* 0x000000062424781a */ /* 0x000fe20000000000 */
[----:B------:R-:W-:Y:S02]  /*04a0*/  UIMAD.WIDE UR12, UR4, 0x2aaaaaab, URZ ;  /* 0x2aaaaaab040c78a5 */ /* 0x000fe4000f8e023f */
[----:B------:R-:W-:-:S04]  /*04b0*/  UIADD3 UR14, UR4, 0x1, URZ ;  /* 0x00000001040e7890 */ /* 0x000fc8000fffe03f */
[----:B------:R-:W-:Y:S02]  /*04c0*/  UIMAD.WIDE UR10, UR14, 0x2aaaaaab, URZ ;  /* 0x2aaaaaab0e0a78a5 */ /* 0x000fe4000f8e023f */
[----:B------:R-:W-:Y:S02]  /*04d0*/  UIADD3 UR6, UR4, 0xc, URZ ;  /* 0x0000000c04067890 */ /* 0x000fe4000fffe03f */
[----:B------:R-:W-:Y:S01]  /*04e0*/  UIADD3 UR7, UR4, 0xd, URZ ;  /* 0x0000000d04077890 */ /* 0x000fe2000fffe03f */
[C---:B--2---:R-:W-:Y:S01]  /*04f0*/  FADD R4, -R8.reuse, R4 ;  /* 0x0000000408047221 */ /* 0x044fe20000000100 */
[C---:B-----5:R-:W-:Y:S01]  /*0500*/  FADD R12, -R8.reuse, R12 ;  /* 0x0000000c080c7221 */ /* 0x060fe20000000100 */
[C---:B---3--:R-:W-:Y:S01]  /*0510*/  FADD R20, -R8.reuse, R20 ;  /* 0x0000001408147221 */ /* 0x048fe20000000100 */
[----:B------:R-:W-:Y:S01]  /*0520*/  FADD R16, -R8, R16 ;  /* 0x0000001008107221 */ /* 0x000fe20000000100 */
[----:B------:R-:W-:-:S06]  /*0530*/  FADD R8, R28, 9.9999997473787516356e-06 ;  /* 0x3727c5ac1c087421 */ /* 0x000fcc0000000000 */
[----:B------:R-:W0:Y:S01]  /*0540*/  MUFU.SQRT R8, R8 ;  /* 0x0000000800087308 */ /* 0x000e220000002000 */
[----:B------:R-:W-:Y:S01]  /*0550*/  FADD R28, R29, 9.9999997473787516356e-06 ;  /* 0x3727c5ac1d1c7421 */ /* 0x000fe20000000000 */
[----:B------:R-:W-:Y:S01]  /*0560*/  FADD R31, R31, 9.9999997473787516356e-06 ;  /* 0x3727c5ac1f1f7421 */ /* 0x000fe20000000000 */
[----:B------:R-:W-:-:S05]  /*0570*/  FADD R30, R30, 9.9999997473787516356e-06 ;  /* 0x3727c5ac1e1e7421 */ /* 0x000fca0000000000 */
[----:B------:R-:W1:Y:S08]  /*0580*/  MUFU.SQRT R29, R31 ;  /* 0x0000001f001d7308 */ /* 0x000e700000002000 */
[----:B------:R-:W2:Y:S01]  /*0590*/  MUFU.SQRT R28, R28 ;  /* 0x0000001c001c7308 */ /* 0x000ea20000002000 */
[C---:B0-----:R-:W-:Y:S02]  /*05a0*/  FSETP.GT.AND P4, PT, R8.reuse, 8.50705917302346158658e+37, PT ;  /* 0x7e8000000800780b */ /* 0x041fe40003f84000 */
[----:B------:R-:W-:-:S05]  /*05b0*/  FSETP.GEU.AND P5, PT, R8, 1.175494350822287508e-38, PT ;  /* 0x008000000800780b */ /* 0x000fca0003fae000 */
[----:B------:R-:W0:Y:S01]  /*05c0*/  MUFU.SQRT R2, R30 ;  /* 0x0000001e00027308 */ /* 0x000e220000002000 */
[C---:B------:R-:W-:Y:S01]  /*05d0*/  FADD R6, -R10.reuse, R6 ;  /* 0x000000060a067221 */ /* 0x040fe20000000100 */
[C---:B------:R-:W-:Y:S01]  /*05e0*/  FADD R14, -R10.reuse, R14 ;  /* 0x0000000e0a0e7221 */ /* 0x040fe20000000100 */
[C---:B------:R-:W-:Y:S01]  /*05f0*/  FADD R18, -R10.reuse, R18 ;  /* 0x000000120a127221 */ /* 0x040fe20000000100 */
[----:B------:R-:W-:Y:S01]  /*0600*/  FADD R22, -R10, R22 ;  /* 0x000000160a167221 */ /* 0x000fe20000000100 */
[----:B------:R-:W-:Y:S02]  /*0610*/  IMAD.MOV.U32 R10, RZ, RZ, 0x3e800000 ;  /* 0x3e800000ff0a7424 */ /* 0x000fe400078e00ff */
[C---:B------:R-:W-:Y:S01]  /*0620*/  FADD R5, -R9.reuse, R5 ;  /* 0x0000000509057221 */ /* 0x040fe20000000100 */
[C---:B------:R-:W-:Y:S01]  /*0630*/  FADD R13, -R9.reuse, R13 ;  /* 0x0000000d090d7221 */ /* 0x040fe20000000100 */
[C---:B------:R-:W-:Y:S01]  /*0640*/  FADD R17, -R9.reuse, R17 ;  /* 0x0000001109117221 */ /* 0x040fe20000000100 */
[----:B------:R-:W-:Y:S01]  /*0650*/  FADD R21, -R9, R21 ;  /* 0x0000001509157221 */ /* 0x000fe20000000100 */
[----:B-1----:R-:W-:Y:S01]  /*0660*/  FSETP.GT.AND P3, PT, R29, 8.50705917302346158658e+37, PT ;  /* 0x7e8000001d00780b */ /* 0x002fe20003f64000 */
[----:B------:R-:W-:Y:S01]  /*0670*/  @P4 FMUL R8, R8, 0.25 ;  /* 0x3e80000008084820 */ /* 0x000fe20000400000 */
[----:B------:R-:W-:-:S02]  /*0680*/  FSEL R9, R10, 1, P4 ;  /* 0x3f8000000a097808 */ /* 0x000fc40002000000 */
[----:B--2---:R-:W-:Y:S02]  /*0690*/  FSETP.GT.AND P1, PT, R28, 8.50705917302346158658e+37, PT ;  /* 0x7e8000001c00780b */ /* 0x004fe40003f24000 */
[----:B0-----:R-:W-:Y:S02]  /*06a0*/  FSETP.GT.AND P4, PT, R2, 8.50705917302346158658e+37, PT ;  /* 0x7e8000000200780b */ /* 0x001fe40003f84000 */
[----:B------:R-:W-:Y:S01]  /*06b0*/  FSETP.GEU.AND P2, PT, R29, 1.175494350822287508e-38, PT ;  /* 0x008000001d00780b */ /* 0x000fe20003f4e000 */
[----:B------:R-:W-:Y:S01]  /*06c0*/  @!P5 FMUL R8, R8, 16777216 ;  /* 0x4b8000000808d820 */ /* 0x000fe20000400000 */
[----:B------:R-:W-:Y:S01]  /*06d0*/  FSETP.GEU.AND P0, PT, R28, 1.175494350822287508e-38, PT ;  /* 0x008000001c00780b */ /* 0x000fe20003f0e000 */
[----:B------:R-:W-:Y:S01]  /*06e0*/  @!P5 FMUL R9, R9, 16777216 ;  /* 0x4b8000000909d820 */ /* 0x000fe20000400000 */
[----:B------:R-:W-:Y:S01]  /*06f0*/  FSETP.GEU.AND P5, PT, R2, 1.175494350822287508e-38, PT ;  /* 0x008000000200780b */ /* 0x000fe20003fae000 */
[----:B------:R-:W-:Y:S02]  /*0700*/  @P3 FMUL R29, R29, 0.25 ;  /* 0x3e8000001d1d3820 */ /* 0x000fe40000400000 */
[----:B------:R-:W0:Y:S02]  /*0710*/  MUFU.RCP R8, R8 ;  /* 0x0000000800087308 */ /* 0x000e240000001000 */
[----:B------:R-:W-:-:S02]  /*0720*/  @P1 FMUL R28, R28, 0.25 ;  /* 0x3e8000001c1c1820 */ /* 0x000fc40000400000 */
[----:B------:R-:W-:Y:S02]  /*0730*/  @P4 FMUL R2, R2, 0.25 ;  /* 0x3e80000002024820 */ /* 0x000fe40000400000 */
[----:B------:R-:W-:Y:S02]  /*0740*/  @!P2 FMUL R29, R29, 16777216 ;  /* 0x4b8000001d1da820 */ /* 0x000fe40000400000 */
[----:B------:R-:W-:Y:S02]  /*0750*/  @!P0 FMUL R28, R28, 16777216 ;  /* 0x4b8000001c1c8820 */ /* 0x000fe40000400000 */
[----:B------:R-:W-:Y:S02]  /*0760*/  @!P5 FMUL R2, R2, 16777216 ;  /* 0x4b8000000202d820 */ /* 0x000fe40000400000 */
[----:B------:R-:W1:Y:S01]  /*0770*/  MUFU.RCP R29, R29 ;  /* 0x0000001d001d7308 */ /* 0x000e620000001000 */
[----:B------:R-:W-:Y:S01]  /*0780*/  FADD R7, -R11, R7 ;  /* 0x000000070b077221 */ /* 0x000fe20000000100 */
[----:B0-----:R-:W-:Y:S01]  /*0790*/  FMUL R9, R8, R9 ;  /* 0x0000000908097220 */ /* 0x001fe20000400000 */
[----:B------:R-:W-:-:S05]  /*07a0*/  FSEL R8, R10, 1, P3 ;  /* 0x3f8000000a087808 */ /* 0x000fca0001800000 */
[----:B------:R-:W0:Y:S01]  /*07b0*/  MUFU.RCP R28, R28 ;  /* 0x0000001c001c7308 */ /* 0x000e220000001000 */
[C---:B------:R-:W-:Y:S01]  /*07c0*/  FADD R15, -R11.reuse, R15 ;  /* 0x0000000f0b0f7221 */ /* 0x040fe20000000100 */
[C---:B------:R-:W-:Y:S01]  /*07d0*/  FADD R19, -R11.reuse, R19 ;  /* 0x000000130b137221 */ /* 0x040fe20000000100 */
[----:B------:R-:W-:-:S05]  /*07e0*/  FADD R23, -R11, R23 ;  /* 0x000000170b177221 */ /* 0x000fca0000000100 */
[----:B------:R-:W2:Y:S01]  /*07f0*/  MUFU.RCP R2, R2 ;  /* 0x0000000200027308 */ /* 0x000ea20000001000 */
[C---:B------:R-:W-:Y:S02]  /*0800*/  FSEL R11, R10.reuse, 1, P1 ;  /* 0x3f8000000a0b7808 */ /* 0x040fe40000800000 */
[----:B------:R-:W-:Y:S01]  /*0810*/  FSEL R31, R10, 1, P4 ;  /* 0x3f8000000a1f7808 */ /* 0x000fe20002000000 */
[----:B------:R-:W-:Y:S02]  /*0820*/  @!P2 FMUL R8, R8, 16777216 ;  /* 0x4b8000000808a820 */ /* 0x000fe40000400000 */
[----:B------:R-:W-:Y:S02]  /*0830*/  @!P0 FMUL R11, R11, 16777216 ;  /* 0x4b8000000b0b8820 */ /* 0x000fe40000400000 */
[----:B------:R-:W-:Y:S01]  /*0840*/  @!P5 FMUL R31, R31, 16777216 ;  /* 0x4b8000001f1fd820 */ /* 0x000fe20000400000 */
[----:B-1----:R-:W-:Y:S01]  /*0850*/  FMUL R30, R29, R8 ;  /* 0x000000081d1e7220 */ /* 0x002fe20000400000 */
[----:B0-----:R-:W-:-:S03]  /*0860*/  FMUL R8, R28, R11 ;  /* 0x0000000b1c087220 */ /* 0x001fc60000400000 */
[C---:B------:R-:W-:Y:S01]  /*0870*/  FMUL R10, R30.reuse, R23 ;  /* 0x000000171e0a7220 */ /* 0x040fe20000400000 */
[----:B------:R-:W-:Y:S01]  /*0880*/  FMUL R28, R30, R15 ;  /* 0x0000000f1e1c7220 */ /* 0x000fe20000400000 */
[----:B--2---:R-:W-:Y:S01]  /*0890*/  FMUL R11, R2, R31 ;  /* 0x0000001f020b7220 */ /* 0x004fe20000400000 */
[C---:B------:R-:W-:Y:S01]  /*08a0*/  FMUL R2, R30.reuse, R19 ;  /* 0x000000131e027220 */ /* 0x040fe20000400000 */
[----:B------:R-:W-:Y:S01]  /*08b0*/  FMUL R30, R30, R7 ;  /* 0x000000071e1e7220 */ /* 0x000fe20000400000 */
[----:B------:R-:W-:-:S04]  /*08c0*/  SHF.L.U32 R7, R3, 0xa, RZ ;  /* 0x0000000a03077819 */ /* 0x000fc800000006ff */
[----:B------:R-:W-:-:S04]  /*08d0*/  LOP3.LUT R15, R7, 0xc00, RZ, 0xc0, !PT ;  /* 0x00000c00070f7812 */ /* 0x000fc800078ec0ff */
[C---:B------:R-:W-:Y:S02]  /*08e0*/  LOP3.LUT R19, R15.reuse, 0x100, RZ, 0xfc, !PT ;  /* 0x000001000f137812 */ /* 0x040fe400078efcff */
[C---:B------:R-:W-:Y:S02]  /*08f0*/  LOP3.LUT R23, R15.reuse, 0x200, RZ, 0xfc, !PT ;  /* 0x000002000f177812 */ /* 0x040fe400078efcff */
[C---:B------:R-:W-:Y:S02]  /*0900*/  LOP3.LUT R29, R15.reuse, 0x300, RZ, 0xfc, !PT ;  /* 0x000003000f1d7812 */ /* 0x040fe400078efcff */
[C---:B------:R-:W-:Y:S02]  /*0910*/  LOP3.LUT R7, R15.reuse, R36, RZ, 0xfc, !PT ;  /* 0x000000240f077212 */ /* 0x040fe400078efcff */
[----:B------:R-:W-:Y:S02]  /*0920*/  LEA.HI R36, R15, UR9, RZ, 0x1a ;  /* 0x000000090f247c11 */ /* 0x000fe4000f8fd0ff */
[----:B------:R-:W-:-:S02]  /*0930*/  LEA.HI R19, R19, UR9, RZ, 0x1a ;  /* 0x0000000913137c11 */ /* 0x000fc4000f8fd0ff */
[----:B------:R-:W-:Y:S02]  /*0940*/  LEA.HI R15, R23, UR9, RZ, 0x1a ;  /* 0x00000009170f7c11 */ /* 0x000fe4000f8fd0ff */
[----:B------:R-:W-:Y:S01]  /*0950*/  LEA.HI R29, R29, UR9, RZ, 0x1a ;  /* 0x000000091d1d7c11 */ /* 0x000fe2000f8fd0ff */
[C---:B------:R-:W-:Y:S01]  /*0960*/  IMAD R19, R7.reuse, 0x4, R19 ;  /* 0x0000000407137824 */ /* 0x040fe200078e0213 */
[C---:B------:R-:W-:Y:S02]  /*0970*/  LEA R23, R7.reuse, R36, 0x2 ;  /* 0x0000002407177211 */ /* 0x040fe400078e10ff */
[----:B------:R-:W-:Y:S01]  /*0980*/  LEA R15, R7, R15, 0x2 ;  /* 0x0000000f070f7211 */ /* 0x000fe200078e10ff */
[----:B------:R-:W-:Y:S01]  /*0990*/  FMUL R31, R11, R18 ;  /* 0x000000120b1f7220 */ /* 0x000fe20000400000 */
[----:B------:R-:W-:Y:S01]  /*09a0*/  LEA R7, R7, R29, 0x2 ;  /* 0x0000001d07077211 */ /* 0x000fe200078e10ff */
[C---:B------:R-:W-:Y:S01]  /*09b0*/  FMUL R29, R11.reuse, R22 ;  /* 0x000000160b1d7220 */ /* 0x040fe20000400000 */
[C---:B------:R-:W-:Y:S01]  /*09c0*/  FMUL R37, R11.reuse, R14 ;  /* 0x0000000e0b257220 */ /* 0x040fe20000400000 */
[----:B------:R-:W-:Y:S01]  /*09d0*/  FMUL R11, R11, R6 ;  /* 0x000000060b0b7220 */ /* 0x000fe20000400000 */
[C---:B------:R-:W-:Y:S01]  /*09e0*/  FMUL R20, R9.reuse, R20 ;  /* 0x0000001409147220 */ /* 0x040fe20000400000 */
[C---:B------:R-:W-:Y:S01]  /*09f0*/  FMUL R16, R9.reuse, R16 ;  /* 0x0000001009107220 */ /* 0x040fe20000400000 */
[C---:B------:R-:W-:Y:S01]  /*0a00*/  FMUL R6, R9.reuse, R12 ;  /* 0x0000000c09067220 */ /* 0x040fe20000400000 */
[----:B------:R-:W-:Y:S01]  /*0a10*/  FMUL R9, R9, R4 ;  /* 0x0000000409097220 */ /* 0x000fe20000400000 */
[----:B------:R-:W-:Y:S01]  /*0a20*/  IMAD.U32 R12, RZ, RZ, UR4 ;  /* 0x00000004ff0c7e24 */ /* 0x000fe2000f8e00ff */
[----:B------:R-:W-:-:S02]  /*0a30*/  ISETP.GE.AND P0, PT, R0, 0x3c1, PT ;  /* 0x000003c10000780c */ /* 0x000fc40003f06270 */
[----:B------:R-:W-:Y:S01]  /*0a40*/  MOV R4, UR8 ;  /* 0x0000000800047c02 */ /* 0x000fe20008000f00 */
[----:B------:R-:W-:Y:S01]  /*0a50*/  FMUL R14, R8, R13 ;  /* 0x0000000d080e7220 */ /* 0x000fe20000400000 */
[----:B------:R-:W-:Y:S01]  /*0a60*/  ISETP.LT.AND P5, PT, R12, 0x300, !P0 ;  /* 0x000003000c00780c */ /* 0x000fe200047a1270 */
[----:B------:R-:W-:Y:S01]  /*0a70*/  FMUL R12, R8, R17 ;  /* 0x00000011080c7220 */ /* 0x000fe20000400000 */
[----:B------:R-:W-:Y:S01]  /*0a80*/  ISETP.LT.AND P1, PT, R4, 0x300, !P0 ;  /* 0x000003000400780c */ /* 0x000fe20004721270 */
[C---:B------:R-:W-:Y:S01]  /*0a90*/  FMUL R4, R8.reuse, R21 ;  /* 0x0000001508047220 */ /* 0x040fe20000400000 */
[----:B------:R-:W-:-:S04]  /*0aa0*/  FMUL R8, R8, R5 ;  /* 0x0000000508087220 */ /* 0x000fc80000400000 */
[----:B----4-:R-:W-:Y:S01]  /*0ab0*/  FFMA R8, R8, R25, R33 ;  /* 0x0000001908087223 */ /* 0x010fe20000000021 */
[----:B------:R-:W-:Y:S01]  /*0ac0*/  FFMA R5, R9, R24, R32 ;  /* 0x0000001809057223 */ /* 0x000fe20000000020 */
[----:B------:R-:W-:Y:S01]  /*0ad0*/  FFMA R11, R11, R26, R34 ;  /* 0x0000001a0b0b7223 */ /* 0x000fe20000000022 */
[----:B------:R-:W-:Y:S02]  /*0ae0*/  FFMA R30, R30, R27, R35 ;  /* 0x0000001b1e1e7223 */ /* 0x000fe40000000023 */
[----:B------:R-:W-:Y:S01]  /*0af0*/  FSETP.GEU.AND P2, PT, R8, RZ, PT ;  /* 0x000000ff0800720b */ /* 0x000fe20003f4e000 */
[----:B------:R-:W-:Y:S01]  /*0b00*/  FFMA R6, R6, R24, R32 ;  /* 0x0000001806067223 */ /* 0x000fe20000000020 */
[----:B------:R-:W-:Y:S01]  /*0b10*/  FSETP.GEU.AND P4, PT, R5, RZ, PT ;  /* 0x000000ff0500720b */ /* 0x000fe20003f8e000 */
[----:B------:R-:W-:Y:S01]  /*0b20*/  FFMA R37, R37, R26, R34 ;  /* 0x0000001a25257223 */ /* 0x000fe20000000022 */
[----:B------:R-:W-:Y:S02]  /*0b30*/  FSETP.GEU.AND P3, PT, R11, RZ, PT ;  /* 0x000000ff0b00720b */ /* 0x000fe40003f6e000 */
[----:B------:R-:W-:-:S02]  /*0b40*/  FSEL R8, R8, RZ, P2 ;  /* 0x000000ff08087208 */ /* 0x000fc40001000000 */
[----:B------:R-:W-:Y:S01]  /*0b50*/  FSETP.GEU.AND P2, PT, R30, RZ, PT ;  /* 0x000000ff1e00720b */ /* 0x000fe20003f4e000 */
[----:B------:R-:W-:Y:S01]  /*0b60*/  FFMA R9, R14, R25, R33 ;  /* 0x000000190e097223 */ /* 0x000fe20000000021 */
[----:B------:R-:W-:Y:S01]  /*0b70*/  FSEL R14, R5, RZ, P4 ;  /* 0x000000ff050e7208 */ /* 0x000fe20002000000 */
[----:B------:R-:W-:Y:S01]  /*0b80*/  FFMA R28, R28, R27, R35 ;  /* 0x0000001b1c1c7223 */ /* 0x000fe20000000023 */
[----:B------:R-:W-:Y:S01]  /*0b90*/  FSEL R18, R11, RZ, P3 ;  /* 0x000000ff0b127208 */ /* 0x000fe20001800000 */
[-CC-:B------:R-:W-:Y:S01]  /*0ba0*/  FFMA R16, R16, R24.reuse, R32.reuse ;  /* 0x0000001810107223 */ /* 0x180fe20000000020 */
[----:B------:R-:W-:Y:S02]  /*0bb0*/  FSETP.GEU.AND P3, PT, R6, RZ, PT ;  /* 0x000000ff0600720b */ /* 0x000fe40003f6e000 */
[----:B------:R-:W-:Y:S02]  /*0bc0*/  FSEL R30, R30, RZ, P2 ;  /* 0x000000ff1e1e7208 */ /* 0x000fe40001000000 */
[C---:B------:R-:W-:Y:S01]  /*0bd0*/  FSETP.GEU.AND P2, PT, R37.reuse, RZ, PT ;  /* 0x000000ff2500720b */ /* 0x040fe20003f4e000 */
[----:B------:R0:W-:Y:S01]  /*0be0*/  STS [R23], R14 ;  /* 0x0000000e17007388 */ /* 0x0001e20000000800 */
[----:B------:R-:W-:Y:S01]  /*0bf0*/  FSEL R6, R6, RZ, P3 ;  /* 0x000000ff06067208 */ /* 0x000fe20001800000 */
[----:B------:R-:W-:Y:S01]  /*0c00*/  FFMA R12, R12, R25, R33 ;  /* 0x000000190c0c7223 */ /* 0x000fe20000000021 */
[----:B------:R-:W-:Y:S01]  /*0c10*/  FSETP.GEU.AND P3, PT, R28, RZ, PT ;  /* 0x000000ff1c00720b */ /* 0x000fe20003f6e000 */
[----:B------:R-:W-:Y:S01]  /*0c20*/  FFMA R2, R2, R27, R35 ;  /* 0x0000001b02027223 */ /* 0x000fe20000000023 */
[----:B------:R-:W-:Y:S01]  /*0c30*/  FFMA R20, R20, R24, R32 ;  /* 0x0000001814147223 */ /* 0x000fe20000000020 */
[----:B0-----:R-:W-:-:S02]  /*0c40*/  FSEL R14, R37, RZ, P2 ;  /* 0x000000ff250e7208 */ /* 0x001fc40001000000 */
[----:B------:R-:W-:Y:S02]  /*0c50*/  FSETP.GEU.AND P2, PT, R16, RZ, PT ;  /* 0x000000ff1000720b */ /* 0x000fe40003f4e000 */
[----:B------:R-:W-:Y:S01]  /*0c60*/  FSEL R28, R28, RZ, P3 ;  /* 0x000000ff1c1c7208 */ /* 0x000fe20001800000 */
[----:B------:R-:W-:Y:S01]  /*0c70*/  FFMA R4, R4, R25, R33 ;  /* 0x0000001904047223 */ /* 0x000fe20000000021 */
[----:B------:R-:W-:Y:S01]  /*0c80*/  FSETP.GEU.AND P3, PT, R12, RZ, PT ;  /* 0x000000ff0c00720b */ /* 0x000fe20003f6e000 */
[-CC-:B------:R-:W-:Y:S01]  /*0c90*/  FFMA R31, R31, R26.reuse, R34.reuse ;  /* 0x0000001a1f1f7223 */ /* 0x180fe20000000022 */
[----:B------:R-:W-:Y:S02]  /*0ca0*/  FSEL R16, R16, RZ, P2 ;  /* 0x000000ff10107208 */ /* 0x000fe40001000000 */
[----:B------:R-:W-:Y:S02]  /*0cb0*/  FSETP.GEU.AND P4, PT, R9, RZ, PT ;  /* 0x000000ff0900720b */ /* 0x000fe40003f8e000 */
[----:B------:R-:W-:Y:S01]  /*0cc0*/  FSETP.GEU.AND P2, PT, R2, RZ, PT ;  /* 0x000000ff0200720b */ /* 0x000fe20003f4e000 */
[----:B------:R-:W-:Y:S01]  /*0cd0*/  FFMA R29, R29, R26, R34 ;  /* 0x0000001a1d1d7223 */ /* 0x000fe20000000022 */
[----:B------:R-:W-:Y:S01]  /*0ce0*/  FSEL R12, R12, RZ, P3 ;  /* 0x000000ff0c0c7208 */ /* 0x000fe20001800000 */
[----:B------:R-:W-:Y:S01]  /*0cf0*/  FFMA R10, R10, R27, R35 ;  /* 0x0000001b0a0a7223 */ /* 0x000fe20000000023 */
[----:B------:R-:W-:Y:S01]  /*0d00*/  FSEL R22, R9, RZ, P4 ;  /* 0x000000ff09167208 */ /* 0x000fe20002000000 */
[----:B------:R0:W-:Y:S01]  /*0d10*/  STS [R19+0x400], R8 ;  /* 0x0004000813007388 */ /* 0x0001e20000000800 */
[----:B------:R-:W-:-:S02]  /*0d20*/  FSETP.GEU.AND P3, PT, R20, RZ, PT ;  /* 0x000000ff1400720b */ /* 0x000fc40003f6e000 */
[----:B------:R-:W-:Y:S01]  /*0d30*/  FSEL R2, R2, RZ, P2 ;  /* 0x000000ff02027208 */ /* 0x000fe20001000000 */
[----:B------:R-:W-:Y:S01]  /*0d40*/  STS [R15+0x800], R18 ;  /* 0x000800120f007388 */ /* 0x000fe20000000800 */
[----:B------:R-:W-:Y:S02]  /*0d50*/  FSETP.GEU.AND P4, PT, R31, RZ, PT ;  /* 0x000000ff1f00720b */ /* 0x000fe40003f8e000 */
[----:B------:R-:W-:Y:S01]  /*0d60*/  FSETP.GEU.AND P2, PT, R4, RZ, PT ;  /* 0x000000ff0400720b */ /* 0x000fe20003f4e000 */
[----:B------:R-:W-:Y:S01]  /*0d70*/  STS [R7+0xc00], R30 ;  /* 0x000c001e07007388 */ /* 0x000fe20000000800 */
[----:B------:R-:W-:Y:S02]  /*0d80*/  FSEL R20, R20, RZ, P3 ;  /* 0x000000ff14147208 */ /* 0x000fe40001800000 */
[----:B------:R-:W-:Y:S01]  /*0d90*/  FSETP.GEU.AND P3, PT, R29, RZ, PT ;  /* 0x000000ff1d00720b */ /* 0x000fe20003f6e000 */
[----:B------:R1:W-:Y:S01]  /*0da0*/  STS [R23+0x100], R6 ;  /* 0x0001000617007388 */ /* 0x0003e20000000800 */
[----:B0-----:R-:W-:-:S02]  /*0db0*/  FSEL R8, R4, RZ, P2 ;  /* 0x000000ff04087208 */ /* 0x001fc40001000000 */
[----:B------:R-:W-:Y:S01]  /*0dc0*/  FSETP.GEU.AND P2, PT, R10, RZ, PT ;  /* 0x000000ff0a00720b */ /* 0x000fe20003f4e000 */
[----:B------:R-:W-:Y:S04]  /*0dd0*/  STS [R19+0x500], R22 ;  /* 0x0005001613007388 */ /* 0x000fe80000000800 */
[----:B------:R0:W-:Y:S01]  /*0de0*/  STS [R15+0x900], R14 ;  /* 0x0009000e0f007388 */ /* 0x0001e20000000800 */
[----:B-1----:R-:W-:-:S03]  /*0df0*/  FSEL R6, R31, RZ, P4 ;  /* 0x000000ff1f067208 */ /* 0x002fc60002000000 */
[----:B------:R-:W-:Y:S01]  /*0e00*/  STS [R7+0xd00], R28 ;  /* 0x000d001c07007388 */ /* 0x000fe20000000800 */
[----:B------:R-:W-:-:S03]  /*0e10*/  FSEL R10, R10, RZ, P2 ;  /* 0x000000ff0a0a7208 */ /* 0x000fc60001000000 */
[----:B------:R-:W-:Y:S01]  /*0e20*/  STS [R23+0x200], R16 ;  /* 0x0002001017007388 */ /* 0x000fe20000000800 */
[----:B0-----:R-:W-:-:S03]  /*0e30*/  FSEL R14, R29, RZ, P3 ;  /* 0x000000ff1d0e7208 */ /* 0x001fc60001800000 */
[----:B------:R-:W-:Y:S04]  /*0e40*/  STS [R19+0x600], R12 ;  /* 0x0006000c13007388 */ /* 0x000fe80000000800 */
[----:B------:R-:W-:Y:S04]  /*0e50*/  STS [R15+0xa00], R6 ;  /* 0x000a00060f007388 */ /* 0x000fe80000000800 */
[----:B------:R0:W-:Y:S04]  /*0e60*/  STS [R7+0xe00], R2 ;  /* 0x000e000207007388 */ /* 0x0001e80000000800 */
[----:B------:R-:W-:Y:S04]  /*0e70*/  STS [R23+0x300], R20 ;  /* 0x0003001417007388 */ /* 0x000fe80000000800 */
[----:B------:R-:W-:Y:S04]  /*0e80*/  STS [R19+0x700], R8 ;  /* 0x0007000813007388 */ /* 0x000fe80000000800 */
[----:B------:R-:W-:Y:S04]  /*0e90*/  STS [R15+0xb00], R14 ;  /* 0x000b000e0f007388 */ /* 0x000fe80000000800 */
[----:B------:R1:W-:Y:S01]  /*0ea0*/  STS [R7+0xf00], R10 ;  /* 0x000f000a07007388 */ /* 0x0003e20000000800 */
[----:B------:R-:W-:-:S04]  /*0eb0*/  LOP3.LUT R4, R3, 0xff, RZ, 0xc0, !PT ;  /* 0x000000ff03047812 */ /* 0x000fc800078ec0ff */
[----:B------:R-:W-:Y:S01]  /*0ec0*/  LEA R4, R4, UR9, 0x2 ;  /* 0x0000000904047c11 */ /* 0x000fe2000f8e10ff */
[----:B------:R-:W-:Y:S01]  /*0ed0*/  BAR.SYNC.DEFER_BLOCKING 0x0 ;  /* 0x0000000000007b1d */ /* 0x000fe20000010000 */
[----:B------:R-:W-:-:S04]  /*0ee0*/  USHF.R.U32.HI UR9, URZ, 0x1f, UR13 ;  /* 0x0000001f3f097899 */ /* 0x000fc8000801160d */
[----:B------:R-:W-:Y:S02]  /*0ef0*/  ULEA.HI.SX32 UR13, UR13, UR9, 0x1b ;  /* 0x000000090d0d7291 */ /* 0x000fe4000f8fda3f */
[----:B------:R-:W-:Y:S01]  /*0f00*/  USHF.R.U32.HI UR9, URZ, 0x1f, UR11 ;  /* 0x0000001f3f097899 */ /* 0x000fe2000801160b */
[----:B------:R-:W-:Y:S01]  /*0f10*/  IMAD.U32 R5, RZ, RZ, UR6 ;  /* 0x00000006ff057e24 */ /* 0x000fe2000f8e00ff */
[----:B------:R-:W-:Y:S02]  /*0f20*/  UIADD3 UR5, UR4, 0xb, URZ ;  /* 0x0000000b04057890 */ /* 0x000fe4000fffe03f */
[----:B------:R-:W-:Y:S02]  /*0f30*/  ULEA.HI.SX32 UR12, UR11, UR9, 0x1b ;  /* 0x000000090b0c7291 */ /* 0x000fe4000f8fda3f */
[----:B------:R-:W-:Y:S01]  /*0f40*/  UIMAD UR15, UR13, -0xc0, UR4 ;  /* 0xffffff400d0f78a4 */ /* 0x000fe2000f8e0204 */
[----:B0-----:R-:W-:Y:S01]  /*0f50*/  MOV R2, UR7 ;  /* 0x0000000700027c02 */ /* 0x001fe20008000f00 */
[----:B------:R-:W-:Y:S01]  /*0f60*/  UIMAD UR10, UR12, -0xc0, UR14 ;  /* 0xffffff400c0a78a4 */ /* 0x000fe2000f8e020e */
[----:B------:R-:W-:Y:S01]  /*0f70*/  MOV R6, UR5 ;  /* 0x0000000500067c02 */ /* 0x000fe20008000f00 */
[----:B------:R-:W-:Y:S01]  /*0f80*/  UIADD3 UR9, UR4, 0x3, URZ ;  /* 0x0000000304097890 */ /* 0x000fe2000fffe03f */
[----:B------:R-:W-:Y:S01]  /*0f90*/  ISETP.LT.AND P3, PT, R5, 0x300, !P0 ;  /* 0x000003000500780c */ /* 0x000fe20004761270 */
[----:B------:R-:W0:Y:S01]  /*0fa0*/  LDS R11, [R4] ;  /* 0x00000000040b7984 */ /* 0x000e220000000800 */
[----:B------:R-:W-:-:S02]  /*0fb0*/  MOV R5, UR15 ;  /* 0x0000000f00057c02 */ /* 0x000fc40008000f00 */
[----:B------:R-:W-:Y:S01]  /*0fc0*/  ISETP.LT.AND P2, PT, R2, 0x300, !P0 ;  /* 0x000003000200780c */ /* 0x000fe20004741270 */
[----:B-1----:R-:W-:Y:S01]  /*0fd0*/  IMAD.U32 R7, RZ, RZ, UR14 ;  /* 0x0000000eff077e24 */ /* 0x002fe2000f8e00ff */
[----:B------:R-:W1:Y:S01]  /*0fe0*/  LDC.64 R2, c[0x0][0x238] ;  /* 0x00008e00ff027b82 */ /* 0x000e620000000a00 */
[----:B------:R-:W-:Y:S01]  /*0ff0*/  ISETP.LT.AND P4, PT, R6, 0x300, !P0 ;  /* 0x000003000600780c */ /* 0x000fe20004781270 */
[----:B------:R-:W2:Y:S01]  /*1000*/  LDS R13, [R4+0x404] ;  /* 0x00040400040d7984 */ /* 0x000ea20000000800 */
[----:B------:R-:W-:Y:S01]  /*1010*/  MOV R9, UR10 ;  /* 0x0000000a00097c02 */ /* 0x000fe20008000f00 */
[----:B------:R-:W-:Y:S01]  /*1020*/  UIMAD.WIDE UR10, UR9, 0x2aaaaaab, URZ ;  /* 0x2aaaaaab090a78a5 */ /* 0x000fe2000f8e023f */
[----:B------:R-:W-:Y:S01]  /*1030*/  MOV R6, UR13 ;  /* 0x0000000d00067c02 */ /* 0x000fe20008000f00 */
[----:B------:R-:W-:Y:S01]  /*1040*/  IMAD R5, R5, 0x3c1, R0 ;  /* 0x000003c105057824 */ /* 0x000fe200078e0200 */
[----:B------:R-:W-:Y:S01]  /*1050*/  ISETP.LT.AND P6, PT, R7, 0x300, !P0 ;  /* 0x000003000700780c */ /* 0x000fe200047c1270 */
[----:B------:R-:W3:Y:S02]  /*1060*/  LDS R15, [R4+0x808] ;  /* 0x00080800040f7984 */ /* 0x000ee40000000800 */
[----:B------:R-:W-:-:S02]  /*1070*/  IMAD R7, R6, 0x168600, R5 ;  /* 0x0016860006077824 */ /* 0x000fc400078e0205 */
[----:B------:R-:W-:Y:S01]  /*1080*/  IMAD.U32 R6, RZ, RZ, UR12 ;  /* 0x0000000cff067e24 */ /* 0x000fe2000f8e00ff */
[----:B------:R-:W-:Y:S01]  /*1090*/  UMOV UR12, UR11 ;  /* 0x0000000b000c7c82 */ /* 0x000fe20008000000 */
[----:B------:R-:W4:Y:S01]  /*10a0*/  LDS R17, [R4+0xc0c] ;  /* 0x000c0c0004117984 */ /* 0x000f220000000800 */
[----:B------:R-:W-:Y:S01]  /*10b0*/  USHF.R.U32.HI UR13, URZ, 0x1f, UR12 ;  /* 0x0000001f3f0d7899 */ /* 0x000fe2000801160c */
[----:B------:R-:W-:Y:S01]  /*10c0*/  IMAD R5, R9, 0x3c1, R0 ;  /* 0x000003c109057824 */ /* 0x000fe200078e0200 */
[----:B------:R-:W-:Y:S01]  /*10d0*/  UIADD3 UR14, UR4, 0x2, URZ ;  /* 0x00000002040e7890 */ /* 0x000fe2000fffe03f */
[----:B------:R-:W-:Y:S01]  /*10e0*/  LDS R19, [R4+0x1818] ;  /* 0x0018180004137984 */ /* 0x000fe20000000800 */
[----:B------:R-:W-:Y:S01]  /*10f0*/  ULEA.HI.SX32 UR13, UR12, UR13, 0x1b ;  /* 0x0000000d0c0d7291 */ /* 0x000fe2000f8fda3f */
[----:B------:R-:W-:Y:S01]  /*1100*/  MOV R10, UR9 ;  /* 0x00000009000a7c02 */ /* 0x000fe20008000f00 */
[----:B------:R-:W-:Y:S01]  /*1110*/  IMAD R5, R6, 0x168600, R5 ;  /* 0x0016860006057824 */ /* 0x000fe200078e0205 */
[----:B------:R-:W-:Y:S01]  /*1120*/  UIMAD.WIDE UR10, UR14, 0x2aaaaaab, URZ ;  /* 0x2aaaaaab0e0a78a5 */ /* 0x000fe2000f8e023f */
[----:B------:R-:W-:Y:S01]  /*1130*/  LDS R23, [R4+0x2828] ;  /* 0x0028280004177984 */ /* 0x000fe20000000800 */
[----:B------:R-:W-:Y:S01]  /*1140*/  UIMAD UR9, UR13, -0xc0, UR9 ;  /* 0xffffff400d0978a4 */ /* 0x000fe2000f8e0209 */
[--C-:B-1----:R-:W-:Y:S01]  /*1150*/  IMAD.WIDE R8, R5, 0x4, R2.reuse ;  /* 0x0000000405087825 */ /* 0x102fe200078e0202 */
[----:B------:R-:W-:Y:S01]  /*1160*/  USHF.R.U32.HI UR10, URZ, 0x1f, UR11 ;  /* 0x0000001f3f0a7899 */ /* 0x000fe2000801160b */
[----:B------:R-:W-:Y:S02]  /*1170*/  LDS R25, [R4+0x2c2c] ;  /* 0x002c2c0004197984 */ /* 0x000fe40000000800 */
[----:B------:R-:W-:Y:S01]  /*1180*/  IMAD.WIDE R6, R7, 0x4, R2 ;  /* 0x0000000407067825 */ /* 0x000fe200078e0202 */
[----:B------:R-:W-:Y:S01]  /*1190*/  MOV R5, UR9 ;  /* 0x0000000900057c02 */ /* 0x000fe20008000f00 */
[----:B------:R-:W-:Y:S01]  /*11a0*/  UIADD3 UR9, UR4, 0x4, URZ ;  /* 0x0000000404097890 */ /* 0x000fe2000fffe03f */
[----:B------:R-:W-:Y:S01]  /*11b0*/  LDS R27, [R4+0x3030] ;  /* 0x00303000041b7984 */ /* 0x000fe20000000800 */
[----:B------:R-:W-:-:S02]  /*11c0*/  ULEA.HI.SX32 UR12, UR11, UR10, 0x1b ;  /* 0x0000000a0b0c7291 */ /* 0x000fc4000f8fda3f */
[----:B------:R-:W-:Y:S01]  /*11d0*/  UIMAD.WIDE UR10, UR9, 0x2aaaaaab, URZ ;  /* 0x2aaaaaab090a78a5 */ /* 0x000fe2000f8e023f */
[----:B0-----:R0:W-:Y:S01]  /*11e0*/  @P5 STG.E desc[UR22][R6.64], R11 ;  /* 0x0000000b06005986 */ /* 0x0011e2000c101916 */
[----:B------:R-:W-:-:S03]  /*11f0*/  UIMAD UR15, UR12, -0xc0, UR14 ;  /* 0xffffff400c0f78a4 */ /* 0x000fc6000f8e020e */
[----:B------:R-:W1:Y:S01]  /*1200*/  LDS R11, [R4+0x1010] ;  /* 0x00101000040b7984 */ /* 0x000e620000000800 */
[----:B------:R-:W-:Y:S01]  /*1210*/  ISETP.LT.AND P5, PT, R10, 0x300, !P0 ;  /* 0x000003000a00780c */ /* 0x000fe200047a1270 */
[----:B------:R-:W-:Y:S01]  /*1220*/  IMAD.U32 R10, RZ, RZ, UR14 ;  /* 0x0000000eff0a7e24 */ /* 0x000fe2000f8e00ff */
[----:B------:R-:W-:Y:S01]  /*1230*/  UIADD3 UR17, UR4, 0x5, URZ ;  /* 0x0000000504117890 */ /* 0x000fe2000fffe03f */
[----:B------:R-:W-:Y:S01]  /*1240*/  MOV R12, UR13 ;  /* 0x0000000d000c7c02 */ /* 0x000fe20008000f00 */
[----:B------:R-:W-:Y:S01]  /*1250*/  UMOV UR14, UR11 ;  /* 0x0000000b000e7c82 */ /* 0x000fe20008000000 */
[----:B------:R-:W-:Y:S01]  /*1260*/  IMAD R5, R5, 0x3c1, R0 ;  /* 0x000003c105057824 */ /* 0x000fe200078e0200 */
[----:B------:R-:W-:Y:S01]  /*1270*/  UIADD3 UR16, UR4, 0x6, URZ ;  /* 0x0000000604107890 */ /* 0x000fe2000fffe03f */
[----:B0-----:R-:W-:Y:S01]  /*1280*/  MOV R7, UR15 ;  /* 0x0000000f00077c02 */ /* 0x001fe20008000f00 */
[----:B------:R-:W-:Y:S01]  /*1290*/  IMAD.U32 R6, RZ, RZ, UR12 ;  /* 0x0000000cff067e24 */ /* 0x000fe2000f8e00ff */
[----:B------:R-:W-:Y:S01]  /*12a0*/  USHF.R.U32.HI UR15, URZ, 0x1f, UR14 ;  /* 0x0000001f3f0f7899 */ /* 0x000fe2000801160e */
[----:B------:R-:W-:Y:S01]  /*12b0*/  LDS R29, [R4+0x3434] ;  /* 0x00343400041d7984 */ /* 0x000fe20000000800 */
[----:B------:R-:W-:-:S02]  /*12c0*/  UIMAD.WIDE UR12, UR17, 0x2aaaaaab, URZ ;  /* 0x2aaaaaab110c78a5 */ /* 0x000fc4000f8e023f */
[----:B------:R-:W-:Y:S01]  /*12d0*/  ULEA.HI.SX32 UR15, UR14, UR15, 0x1b ;  /* 0x0000000f0e0f7291 */ /* 0x000fe2000f8fda3f */
[----:B--2---:R0:W-:Y:S01]  /*12e0*/  @P6 STG.E desc[UR22][R8.64], R13 ;  /* 0x0000000d08006986 */ /* 0x0041e2000c101916 */
[----:B------:R-:W-:Y:S01]  /*12f0*/  ISETP.LT.AND P6, PT, R10, 0x300, !P0 ;  /* 0x000003000a00780c */ /* 0x000fe200047c1270 */
[----:B------:R-:W-:Y:S02]  /*1300*/  USHF.R.U32.HI UR12, URZ, 0x1f, UR13 ;  /* 0x0000001f3f0c7899 */ /* 0x000fe4000801160d */
[----:B------:R-:W2:Y:S01]  /*1310*/  LDS R13, [R4+0x1414] ;  /* 0x00141400040d7984 */ /* 0x000ea20000000800 */
[----:B------:R-:W-:Y:S01]  /*1320*/  MOV R10, UR9 ;  /* 0x00000009000a7c02 */ /* 0x000fe20008000f00 */
[----:B------:R-:W-:Y:S02]  /*1330*/  UIMAD UR9, UR15, -0xc0, UR9 ;  /* 0xffffff400f0978a4 */ /* 0x000fe4000f8e0209 */
[----:B------:R-:W-:Y:S01]  /*1340*/  UIADD3 UR20, UR4, 0x7, URZ ;  /* 0x0000000704147890 */ /* 0x000fe2000fffe03f */
[----:B------:R-:W-:Y:S01]  /*1350*/  LDS R31, [R4+0x3838] ;  /* 0x00383800041f7984 */ /* 0x000fe20000000800 */
[----:B0-----:R-:W-:-:S02]  /*1360*/  IMAD R9, R12, 0x168600, R5 ;  /* 0x001686000c097824 */ /* 0x001fc400078e0205 */
[----:B------:R-:W-:Y:S01]  /*1370*/  IMAD R5, R7, 0x3c1, R0 ;  /* 0x000003c107057824 */ /* 0x000fe200078e0200 */
[----:B------:R-:W-:-:S03]  /*1380*/  ULEA.HI.SX32 UR12, UR13, UR12, 0x1b ;  /* 0x0000000c0d0c7291 */ /* 0x000fc6000f8fda3f */
[----:B------:R-:W-:Y:S01]  /*1390*/  IMAD R5, R6, 0x168600, R5 ;  /* 0x0016860006057824 */ /* 0x000fe200078e0205 */
[----:B------:R-:W-:Y:S02]  /*13a0*/  UIMAD.WIDE UR10, UR16, 0x2aaaaaab, URZ ;  /* 0x2aaaaaab100a78a5 */ /* 0x000fe4000f8e023f */
[----:B------:R-:W-:Y:S01]  /*13b0*/  UIMAD UR10, UR12, -0xc0, UR17 ;  /* 0xffffff400c0a78a4 */ /* 0x000fe2000f8e0211 */
[--C-:B------:R-:W-:Y:S01]  /*13c0*/  IMAD.WIDE R6, R5, 0x4, R2.reuse ;  /* 0x0000000405067825 */ /* 0x100fe200078e0202 */
[----:B------:R-:W-:Y:S01]  /*13d0*/  MOV R5, UR9 ;  /* 0x0000000900057c02 */ /* 0x000fe20008000f00 */
[----:B------:R-:W-:Y:S01]  /*13e0*/  USHF.R.U32.HI UR9, URZ, 0x1f, UR11 ;  /* 0x0000001f3f097899 */ /* 0x000fe2000801160b */
[----:B------:R-:W-:Y:S01]  /*13f0*/  MOV R12, UR15 ;  /* 0x0000000f000c7c02 */ /* 0x000fe20008000f00 */
[----:B------:R-:W-:Y:S01]  /*1400*/  IMAD.WIDE R8, R9, 0x4, R2 ;  /* 0x0000000409087825 */ /* 0x000fe200078e0202 */
[----:B---3--:R0:W-:Y:S01]  /*1410*/  @P6 STG.E desc[UR22][R6.64], R15 ;  /* 0x0000000f06006986 */ /* 0x0081e2000c101916 */
[----:B------:R-:W-:Y:S01]  /*1420*/  ULEA.HI.SX32 UR14, UR11, UR9, 0x1b ;  /* 0x000000090b0e7291 */ /* 0x000fe2000f8fda3f */
[----:B------:R-:W-:Y:S01]  /*1430*/  ISETP.LT.AND P6, PT, R10, 0x300, !P0 ;  /* 0x000003000a00780c */ /* 0x000fe200047c1270 */
[----:B------:R-:W-:Y:S01]  /*1440*/  IMAD R5, R5, 0x3c1, R0 ;  /* 0x000003c105057824 */ /* 0x000fe200078e0200 */
[----:B----4-:R3:W-:Y:S01]  /*1450*/  @P5 STG.E desc[UR22][R8.64], R17 ;  /* 0x0000001108005986 */ /* 0x0107e2000c101916 */
[----:B------:R-:W-:Y:S01]  /*1460*/  UIMAD UR13, UR14, -0xc0, UR16 ;  /* 0xffffff400e0d78a4 */ /* 0x000fe2000f8e0210 */
[----:B------:R-:W-:Y:S01]  /*1470*/  IMAD.U32 R10, RZ, RZ, UR17 ;  /* 0x00000011ff0a7e24 */ /* 0x000fe2000f8e00ff */
[----:B0-----:R-:W-:Y:S01]  /*1480*/  MOV R15, UR10 ;  /* 0x0000000a000f7c02 */ /* 0x001fe20008000f00 */
[----:B------:R-:W-:-:S02]  /*1490*/  IMAD R7, R12, 0x168600, R5 ;  /* 0x001686000c077824 */ /* 0x000fc400078e0205 */
[----:B---3--:R-:W-:Y:S02]  /*14a0*/  IMAD.U32 R8, RZ, RZ, UR12 ;  /* 0x0000000cff087e24 */ /* 0x008fe4000f8e00ff */
[----:B------:R-:W-:Y:S01]  /*14b0*/  IMAD R5, R15, 0x3c1, R0 ;  /* 0x000003c10f057824 */ /* 0x000fe200078e0200 */
[----:B------:R-:W-:Y:S01]  /*14c0*/  UIMAD.WIDE UR10, UR8, 0x2aaaaaab, URZ ;  /* 0x2aaaaaab080a78a5 */ /* 0x000fe2000f8e023f */
[----:B------:R-:W-:Y:S01]  /*14d0*/  IMAD.WIDE R6, R7, 0x4, R2 ;  /* 0x0000000407067825 */ /* 0x000fe200078e0202 */
[----:B------:R-:W-:-:S03]  /*14e0*/  ISETP.LT.AND P5, PT, R10, 0x300, !P0 ;  /* 0x000003000a00780c */ /* 0x000fc600047a1270 */
[----:B------:R-:W-:Y:S01]  /*14f0*/  IMAD R9, R8, 0x168600, R5 ;  /* 0x0016860008097824 */ /* 0x000fe200078e0205 */
[----:B------:R-:W-:Y:S01]  /*1500*/  MOV R5, UR13 ;  /* 0x0000000d00057c02 */ /* 0x000fe20008000f00 */
[----:B------:R-:W-:Y:S01]  /*1510*/  UIMAD.WIDE UR12, UR7, 0x2aaaaaab, URZ ;  /* 0x2aaaaaab070c78a5 */ /* 0x000fe2000f8e023f */
[----:B------:R-:W-:Y:S01]  /*1520*/  MOV R10, UR16 ;  /* 0x00000010000a7c02 */ /* 0x000fe20008000f00 */
[----:B------:R-:W-:Y:S01]  /*1530*/  USHF.R.U32.HI UR10, URZ, 0x1f, UR11 ;  /* 0x0000001f3f0a7899 */ /* 0x000fe2000801160b */
[----:B-1----:R0:W-:Y:S01]  /*1540*/  @P6 STG.E desc[UR22][R6.64], R11 ;  /* 0x0000000b06006986 */ /* 0x0021e2000c101916 */
[----:B------:R-:W-:Y:S01]  /*1550*/  IMAD.U32 R12, RZ, RZ, UR14 ;  /* 0x0000000eff0c7e24 */ /* 0x000fe2000f8e00ff */
[----:B------:R-:W-:Y:S01]  /*1560*/  ISETP.LT.AND P6, PT, R10, 0x300, !P0 ;  /* 0x000003000a00780c */ /* 0x000fe200047c1270 */
[----:B------:R-:W-:Y:S01]  /*1570*/  IMAD R5, R5, 0x3c1, R0 ;  /* 0x000003c105057824 */ /* 0x000fe200078e0200 */
[----:B------:R-:W-:Y:S02]  /*1580*/  UIMAD.WIDE UR14, UR6, 0x2aaaaaab, URZ ;  /* 0x2aaaaaab060e78a5 */ /* 0x000fe4000f8e023f */
[----:B------:R-:W-:-:S02]  /*1590*/  USHF.R.U32.HI UR12, URZ, 0x1f, UR13 ;  /* 0x0000001f3f0c7899 */ /* 0x000fc4000801160d */
[----:B------:R-:W-:Y:S01]  /*15a0*/  ULEA.HI.SX32 UR10, UR11, UR10, 0x1b ;  /* 0x0000000a0b0a7291 */ /* 0x000fe2000f8fda3f */
[----:B------:R-:W-:Y:S01]  /*15b0*/  IMAD R5, R12, 0x168600, R5 ;  /* 0x001686000c057824 */ /* 0x000fe200078e0205 */
[----:B------:R-:W-:Y:S01]  /*15c0*/  UIMAD.WIDE UR16, UR5, 0x2aaaaaab, URZ ;  /* 0x2aaaaaab051078a5 */ /* 0x000fe2000f8e023f */
[--C-:B------:R-:W-:Y:S01]  /*15d0*/  IMAD.WIDE R8, R9, 0x4, R2.reuse ;  /* 0x0000000409087825 */ /* 0x100fe200078e0202 */
[----:B------:R-:W-:Y:S02]  /*15e0*/  USHF.R.U32.HI UR11, URZ, 0x1f, UR15 ;  /* 0x0000001f3f0b7899 */ /* 0x000fe4000801160f */
[----:B------:R-:W-:Y:S02]  /*15f0*/  UIMAD UR14, UR10, -0xc0, UR8 ;  /* 0xffffff400a0e78a4 */ /* 0x000fe4000f8e0208 */
[----:B------:R-:W-:Y:S01]  /*1600*/  ULEA.HI.SX32 UR12, UR13, UR12, 0x1b ;  /* 0x0000000c0d0c7291 */ /* 0x000fe2000f8fda3f */
[----:B0-----:R-:W-:Y:S01]  /*1610*/  IMAD.WIDE R6, R5, 0x4, R2 ;  /* 0x0000000405067825 */ /* 0x001fe200078e0202 */
[----:B------:R-:W-:-:S02]  /*1620*/  USHF.R.U32.HI UR8, URZ, 0x1f, UR17 ;  /* 0x0000001f3f087899 */ /* 0x000fc40008011611 */
[----:B------:R-:W-:Y:S01]  /*1630*/  ULEA.HI.SX32 UR11, UR15, UR11, 0x1b ;  /* 0x0000000b0f0b7291 */ /* 0x000fe2000f8fda3f */
[----:B--2---:R0:W-:Y:S01]  /*1640*/  @P5 STG.E desc[UR22][R8.64], R13 ;  /* 0x0000000d08005986 */ /* 0x0041e2000c101916 */
[----:B------:R-:W-:Y:S01]  /*1650*/  UIMAD UR7, UR12, -0xc0, UR7 ;  /* 0xffffff400c0778a4 */ /* 0x000fe2000f8e0207 */
[----:B------:R-:W-:Y:S01]  /*1660*/  MOV R5, UR20 ;  /* 0x0000001400057c02 */ /* 0x000fe20008000f00 */
[----:B------:R-:W-:Y:S01]  /*1670*/  UIADD3 UR9, UR4, 0xa, URZ ;  /* 0x0000000a04097890 */ /* 0x000fe2000fffe03f */
[----:B------:R1:W-:Y:S01]  /*1680*/  @P6 STG.E desc[UR22][R6.64], R19 ;  /* 0x0000001306006986 */ /* 0x0003e2000c101916 */
[----:B------:R-:W-:Y:S02]  /*1690*/  ULEA.HI.SX32 UR8, UR17, UR8, 0x1b ;  /* 0x0000000811087291 */ /* 0x000fe4000f8fda3f */
[----:B------:R-:W-:Y:S01]  /*16a0*/  UIMAD UR6, UR11, -0xc0, UR6 ;  /* 0xffffff400b0678a4 */ /* 0x000fe2000f8e0206 */
[----:B------:R-:W-:Y:S01]  /*16b0*/  ISETP.LT.AND P6, PT, R5, 0x300, !P0 ;  /* 0x000003000500780c */ /* 0x000fe200047c1270 */
[----:B------:R-:W-:Y:S01]  /*16c0*/  UIMAD.WIDE UR18, UR9, 0x2aaaaaab, URZ ;  /* 0x2aaaaaab091278a5 */ /* 0x000fe2000f8e023f */
[----:B------:R-:W2:Y:S01]  /*16d0*/  LDS R19, [R4+0x1c1c] ;  /* 0x001c1c0004137984 */ /* 0x000ea20000000800 */
[----:B0-----:R-:W-:Y:S01]  /*16e0*/  IMAD.U32 R9, RZ, RZ, UR14 ;  /* 0x0000000eff097e24 */ /* 0x001fe2000f8e00ff */
[----:B------:R-:W-:Y:S01]  /*16f0*/  UIMAD UR5, UR8, -0xc0, UR5 ;  /* 0xffffff40080578a4 */ /* 0x000fe2000f8e0205 */
[----:B-1----:R-:W-:-:S02]  /*1700*/  MOV R6, UR10 ;  /* 0x0000000a00067c02 */ /* 0x002fc40008000f00 */
[--C-:B------:R-:W-:Y:S01]  /*1710*/  IMAD R5, R9, 0x3c1, R0.reuse ;  /* 0x000003c109057824 */ /* 0x100fe200078e0200 */
[----:B------:R-:W-:Y:S01]  /*1720*/  MOV R7, UR7 ;  /* 0x0000000700077c02 */ /* 0x000fe20008000f00 */
[----:B------:R-:W-:Y:S01]  /*1730*/  USHF.R.U32.HI UR13, URZ, 0x1f, UR19 ;  /* 0x0000001f3f0d7899 */ /* 0x000fe20008011613 */
[----:B------:R-:W-:Y:S01]  /*1740*/  MOV R9, UR6 ;  /* 0x0000000600097c02 */ /* 0x000fe20008000f00 */
[----:B------:R-:W-:Y:S01]  /*1750*/  IMAD R5, R6, 0x168600, R5 ;  /* 0x0016860006057824 */ /* 0x000fe200078e0205 */
[----:B------:R-:W-:Y:S01]  /*1760*/  UIMAD.WIDE UR6, UR20, 0x2aaaaaab, URZ ;  /* 0x2aaaaaab140678a5 */ /* 0x000fe2000f8e023f */
[----:B------:R-:W-:Y:S02]  /*1770*/  IMAD.U32 R6, RZ, RZ, UR12 ;  /* 0x0000000cff067e24 */ /* 0x000fe4000f8e00ff */
[--C-:B------:R-:W-:Y:S01]  /*1780*/  IMAD R7, R7, 0x3c1, R0.reuse ;  /* 0x000003c107077824 */ /* 0x100fe200078e0200 */
[----:B------:R-:W-:Y:S01]  /*1790*/  ULEA.HI.SX32 UR13, UR19, UR13, 0x1b ;  /* 0x0000000d130d7291 */ /* 0x000fe2000f8fda3f */
[----:B------:R-:W-:Y:S01]  /*17a0*/  IMAD.U32 R11, RZ, RZ, UR5 ;  /* 0x00000005ff0b7e24 */ /* 0x000fe2000f8e00ff */
[----:B------:R-:W-:Y:S01]  /*17b0*/  USHF.R.U32.HI UR5, URZ, 0x1f, UR7 ;  /* 0x0000001f3f057899 */ /* 0x000fe20008011607 */
[----:B------:R-:W-:Y:S01]  /*17c0*/  IMAD R7, R6, 0x168600, R7 ;  /* 0x0016860006077824 */ /* 0x000fe200078e0207 */
[----:B------:R-:W-:Y:S01]  /*17d0*/  MOV R10, UR9 ;  /* 0x00000009000a7c02 */ /* 0x000fe20008000f00 */
[----:B------:R-:W-:Y:S01]  /*17e0*/  UIMAD UR9, UR13, -0xc0, UR9 ;  /* 0xffffff400d0978a4 */ /* 0x000fe2000f8e0209 */
[----:B------:R-:W-:Y:S01]  /*17f0*/  MOV R6, UR11 ;  /* 0x0000000b00067c02 */ /* 0x000fe20008000f00 */
[--C-:B------:R-:W-:Y:S01]  /*1800*/  IMAD R9, R9, 0x3c1, R0.reuse ;  /* 0x000003c109097824 */ /* 0x100fe200078e0200 */
[----:B------:R-:W-:Y:S01]  /*1810*/  ULEA.HI.SX32 UR5, UR7, UR5, 0x1b ;  /* 0x0000000507057291 */ /* 0x000fe2000f8fda3f */
[----:B------:R-:W-:-:S02]  /*1820*/  IMAD R11, R11, 0x3c1, R0 ;  /* 0x000003c10b0b7824 */ /* 0x000fc400078e0200 */
[----:B------:R-:W-:Y:S01]  /*1830*/  IMAD R9, R6, 0x168600, R9 ;  /* 0x0016860006097824 */ /* 0x000fe200078e0209 */
[----:B------:R-:W-:Y:S01]  /*1840*/  MOV R6, UR8 ;  /* 0x0000000800067c02 */ /* 0x000fe20008000f00 */
[----:B------:R-:W-:Y:S01]  /*1850*/  UIMAD UR20, UR5, -0xc0, UR20 ;  /* 0xffffff40051478a4 */ /* 0x000fe2000f8e0214 */
[----:B------:R-:W-:-:S03]  /*1860*/  MOV R13, UR9 ;  /* 0x00000009000d7c02 */ /* 0x000fc60008000f00 */
[----:B------:R-:W-:Y:S02]  /*1870*/  IMAD R11, R6, 0x168600, R11 ;  /* 0x00168600060b7824 */ /* 0x000fe400078e020b */
[----:B------:R-:W-:Y:S01]  /*1880*/  IMAD.U32 R6, RZ, RZ, UR13 ;  /* 0x0000000dff067e24 */ /* 0x000fe2000f8e00ff */
[----:B------:R-:W-:Y:S01]  /*1890*/  MOV R15, UR20 ;  /* 0x00000014000f7c02 */ /* 0x000fe20008000f00 */
[----:B------:R-:W-:Y:S01]  /*18a0*/  IMAD R13, R13, 0x3c1, R0 ;  /* 0x000003c10d0d7824 */ /* 0x000fe200078e0200 */
[----:B------:R-:W-:-:S03]  /*18b0*/  MOV R17, UR5 ;  /* 0x0000000500117c02 */ /* 0x000fc60008000f00 */
[----:B------:R-:W-:Y:S02]  /*18c0*/  IMAD R13, R6, 0x168600, R13 ;  /* 0x00168600060d7824 */ /* 0x000fe400078e020d */
[----:B------:R-:W-:Y:S01]  /*18d0*/  IMAD R6, R15, 0x3c1, R0 ;  /* 0x000003c10f067824 */ /* 0x000fe200078e0200 */
[----:B------:R-:W-:-:S03]  /*18e0*/  UIADD3 UR5, UR4, 0x8, URZ ;  /* 0x0000000804057890 */ /* 0x000fc6000fffe03f */
[----:B------:R-:W-:Y:S01]  /*18f0*/  IMAD R15, R17, 0x168600, R6 ;  /* 0x00168600110f7824 */ /* 0x000fe200078e0206 */
[----:B------:R-:W-:-:S03]  /*1900*/  UIMAD.WIDE UR6, UR5, 0x2aaaaaab, URZ ;  /* 0x2aaaaaab050678a5 */ /* 0x000fc6000f8e023f */
[----:B------:R-:W-:Y:S01]  /*1910*/  IMAD.WIDE R14, R15, 0x4, R2 ;  /* 0x000000040f0e7825 */ /* 0x000fe200078e0202 */
[----:B------:R-:W-:-:S04]  /*1920*/  USHF.R.U32.HI UR6, URZ, 0x1f, UR7 ;  /* 0x0000001f3f067899 */ /* 0x000fc80008011607 */
[----:B--2---:R0:W-:Y:S04]  /*1930*/  @P6 STG.E desc[UR22][R14.64], R19 ;  /* 0x000000130e006986 */ /* 0x0041e8000c101916 */
[----:B------:R-:W1:Y:S01]  /*1940*/  LDS R19, [R4+0x2020] ;  /* 0x0020200004137984 */ /* 0x000e620000000800 */
[----:B------:R-:W-:Y:S01]  /*1950*/  ULEA.HI.SX32 UR6, UR7, UR6, 0x1b ;  /* 0x0000000607067291 */ /* 0x000fe2000f8fda3f */
[----:B------:R-:W-:-:S03]  /*1960*/  MOV R6, UR5 ;  /* 0x0000000500067c02 */ /* 0x000fc60008000f00 */
[----:B------:R-:W-:Y:S02]  /*1970*/  UIMAD UR5, UR6, -0xc0, UR5 ;  /* 0xffffff40060578a4 */ /* 0x000fe4000f8e0205 */
[----:B------:R-:W-:-:S04]  /*1980*/  MOV R21, UR6 ;  /* 0x0000000600157c02 */ /* 0x000fc80008000f00 */
[----:B------:R-:W-:Y:S01]  /*1990*/  IMAD.U32 R17, RZ, RZ, UR5 ;  /* 0x00000005ff117e24 */ /* 0x000fe2000f8e00ff */
[----:B------:R-:W-:-:S04]  /*19a0*/  UIADD3 UR5, UR4, 0x9, URZ ;  /* 0x0000000904057890 */ /* 0x000fc8000fffe03f */
[----:B------:R-:W-:Y:S01]  /*19b0*/  UIMAD.WIDE UR6, UR5, 0x2aaaaaab, URZ ;  /* 0x2aaaaaab050678a5 */ /* 0x000fe2000f8e023f */
[----:B------:R-:W-:Y:S01]  /*19c0*/  ISETP.LT.AND P6, PT, R6, 0x300, !P0 ;  /* 0x000003000600780c */ /* 0x000fe200047c1270 */
[----:B------:R-:W-:Y:S02]  /*19d0*/  IMAD R6, R17, 0x3c1, R0 ;  /* 0x000003c111067824 */ /* 0x000fe400078e0200 */
[----:B------:R-:W-:Y:S02]  /*19e0*/  USHF.R.U32.HI UR6, URZ, 0x1f, UR7 ;  /* 0x0000001f3f067899 */ /* 0x000fe40008011607 */
[----:B------:R-:W-:Y:S02]  /*19f0*/  IMAD R17, R21, 0x168600, R6 ;  /* 0x0016860015117824 */ /* 0x000fe400078e0206 */
[----:B------:R-:W-:Y:S01]  /*1a00*/  ULEA.HI.SX32 UR6, UR7, UR6, 0x1b ;  /* 0x0000000607067291 */ /* 0x000fe2000f8fda3f */
[----:B------:R-:W-:-:S03]  /*1a10*/  MOV R6, UR5 ;  /* 0x0000000500067c02 */ /* 0x000fc60008000f00 */
[----:B------:R-:W-:Y:S01]  /*1a20*/  UIMAD UR5, UR6, -0xc0, UR5 ;  /* 0xffffff40060578a4 */ /* 0x000fe2000f8e0205 */
[----:B0-----:R-:W-:-:S05]  /*1a30*/  IMAD.WIDE R14, R17, 0x4, R2 ;  /* 0x00000004110e7825 */ /* 0x001fca00078e0202 */
[----:B------:R-:W-:Y:S01]  /*1a40*/  MOV R17, UR5 ;  /* 0x0000000500117c02 */ /* 0x000fe20008000f00 */
[----:B------:R-:W-:Y:S01]  /*1a50*/  IMAD.U32 R21, RZ, RZ, UR6 ;  /* 0x00000006ff157e24 */ /* 0x000fe2000f8e00ff */
[----:B-1----:R0:W-:Y:S01]  /*1a60*/  @P6 STG.E desc[UR22][R14.64], R19 ;  /* 0x000000130e006986 */ /* 0x0021e2000c101916 */
[----:B------:R-:W-:Y:S02]  /*1a70*/  ISETP.LT.AND P6, PT, R6, 0x300, !P0 ;  /* 0x000003000600780c */ /* 0x000fe400047c1270 */
[----:B------:R-:W-:-:S04]  /*1a80*/  IMAD R6, R17, 0x3c1, R0 ;  /* 0x000003c111067824 */ /* 0x000fc800078e0200 */
[----:B------:R-:W-:Y:S02]  /*1a90*/  IMAD R17, R21, 0x168600, R6 ;  /* 0x0016860015117824 */ /* 0x000fe400078e0206 */
[----:B------:R-:W1:Y:S01]  /*1aa0*/  LDS R21, [R4+0x2424] ;  /* 0x0024240004157984 */ /* 0x000e620000000800 */
[----:B------:R-:W-:-:S04]  /*1ab0*/  UIADD3 UR6, UR4, 0xf, URZ ;  /* 0x0000000f04067890 */ /* 0x000fc8000fffe03f */
[----:B------:R-:W-:-:S04]  /*1ac0*/  UIMAD.WIDE UR4, UR6, 0x2aaaaaab, URZ ;  /* 0x2aaaaaab060478a5 */ /* 0x000fc8000f8e023f */
[----:B------:R-:W-:Y:S01]  /*1ad0*/  USHF.R.U32.HI UR4, URZ, 0x1f, UR5 ;  /* 0x0000001f3f047899 */ /* 0x000fe20008011605 */
[----:B------:R-:W-:-:S03]  /*1ae0*/  MOV R6, UR6 ;  /* 0x0000000600067c02 */ /* 0x000fc60008000f00 */
[----:B------:R-:W-:-:S04]  /*1af0*/  ULEA.HI.SX32 UR4, UR5, UR4, 0x1b ;  /* 0x0000000405047291 */ /* 0x000fc8000f8fda3f */
[----:B------:R-:W-:Y:S01]  /*1b00*/  UIMAD UR6, UR4, -0xc0, UR6 ;  /* 0xffffff40040678a4 */ /* 0x000fe2000f8e0206 */
[----:B------:R-:W-:-:S05]  /*1b10*/  ISETP.LT.AND P5, PT, R10, 0x300, !P0 ;  /* 0x000003000a00780c */ /* 0x000fca00047a1270 */
[----:B0-----:R-:W-:Y:S02]  /*1b20*/  MOV R15, UR6 ;  /* 0x00000006000f7c02 */ /* 0x001fe40008000f00 */
[----:B------:R-:W-:Y:S01]  /*1b30*/  ISETP.LT.AND P0, PT, R6, 0x300, !P0 ;  /* 0x000003000600780c */ /* 0x000fe20004701270 */
[----:B------:R-:W-:-:S04]  /*1b40*/  IMAD.WIDE R12, R13, 0x4, R2 ;  /* 0x000000040d0c7825 */ /* 0x000fc800078e0202 */
[----:B------:R-:W-:Y:S02]  /*1b50*/  IMAD R0, R15, 0x3c1, R0 ;  /* 0x000003c10f007824 */ /* 0x000fe400078e0200 */
[----:B------:R-:W-:-:S04]  /*1b60*/  IMAD.WIDE R14, R17, 0x4, R2 ;  /* 0x00000004110e7825 */ /* 0x000fc800078e0202 */
[----:B------:R-:W-:-:S04]  /*1b70*/  IMAD.WIDE R10, R11, 0x4, R2 ;  /* 0x000000040b0a7825 */ /* 0x000fc800078e0202 */
[--C-:B------:R-:W-:Y:S01]  /*1b80*/  IMAD.WIDE R8, R9, 0x4, R2.reuse ;  /* 0x0000000409087825 */ /* 0x100fe200078e0202 */
[----:B-1----:R0:W-:Y:S03]  /*1b90*/  @P6 STG.E desc[UR22][R14.64], R21 ;  /* 0x000000150e006986 */ /* 0x0021e6000c101916 */
[--C-:B------:R-:W-:Y:S01]  /*1ba0*/  IMAD.WIDE R6, R7, 0x4, R2.reuse ;  /* 0x0000000407067825 */ /* 0x100fe200078e0202 */
[----:B------:R0:W-:Y:S03]  /*1bb0*/  @P5 STG.E desc[UR22][R12.64], R23 ;  /* 0x000000170c005986 */ /* 0x0001e6000c101916 */
[----:B------:R-:W-:Y:S01]  /*1bc0*/  IMAD.WIDE R16, R5, 0x4, R2 ;  /* 0x0000000405107825 */ /* 0x000fe200078e0202 */
[----:B------:R0:W-:Y:S01]  /*1bd0*/  @P4 STG.E desc[UR22][R10.64], R25 ;  /* 0x000000190a004986 */ /* 0x0001e2000c101916 */
[----:B------:R-:W-:-:S03]  /*1be0*/  MOV R19, UR4 ;  /* 0x0000000400137c02 */ /* 0x000fc60008000f00 */
[----:B------:R0:W-:Y:S04]  /*1bf0*/  @P3 STG.E desc[UR22][R8.64], R27 ;  /* 0x0000001b08003986 */ /* 0x0001e8000c101916 */
[----:B------:R0:W-:Y:S01]  /*1c00*/  @P2 STG.E desc[UR22][R6.64], R29 ;  /* 0x0000001d06002986 */ /* 0x0001e2000c101916 */
[----:B------:R-:W-:-:S03]  /*1c10*/  IMAD R19, R19, 0x168600, R0 ;  /* 0x0016860013137824 */ /* 0x000fc600078e0200 */
[----:B------:R0:W-:Y:S02]  /*1c20*/  @P1 STG.E desc[UR22][R16.64], R31 ;  /* 0x0000001f10001986 */ /* 0x0001e4000c101916 */
[----:B0-----:R-:W-:Y:S05]  /*1c30*/  @!P0 EXIT ;  /* 0x000000000000894d */ /* 0x001fea0003800000 */
[----:B------:R-:W0:Y:S01]  /*1c40*/  LDS R5, [R4+0x3c3c] ;  /* 0x003c3c0004057984 */ /* 0x000e220000000800 */
[----:B------:R-:W-:-:S05]  /*1c50*/  IMAD.WIDE R2, R19, 0x4, R2 ;  /* 0x0000000413027825 */ /* 0x000fca00078e0202 */
[----:B0-----:R-:W-:Y:S01]  /*1c60*/  STG.E desc[UR22][R2.64], R5 ;  /* 0x0000000502007986 */ /* 0x001fe2000c101916 */
[----:B------:R-:W-:Y:S05]  /*1c70*/  EXIT ;  /* 0x000000000000794d */ /* 0x000fea0003800000 */
.L_x_0:
[----:B------:R-:W-:-:S00]  /*1c80*/  BRA `(.L_x_0) ;  /* 0xfffffffc00fc7947 */ /* 0x000fc0000383ffff */
[----:B------:R-:W-:-:S00]  /*1c90*/  NOP ;  /* 0x0000000000007918 */ /* 0x000fc00000000000 */
        /* <DEDUP_REMOVED lines=14> */
.L_x_1:


//--------------------- .nv.global.init           --------------------------
	.section	.nv.global.init,"aw",@progbits
.nv.global.init:
	.type		_$_str,@object
	.size		_$_str,(_$_str_$_2 - _$_str)
_$_str:
        /*0000*/ 	.byte	0x5f, 0x5f, 0x43, 0x55, 0x44, 0x41, 0x5f, 0x46, 0x54, 0x5a, 0x00
	.type		_$_str_$_2,@object
	.size		_$_str_$_2,(.L_1 - _$_str_$_2)
_$_str_$_2:
        /*000b*/ 	.byte	0x5f, 0x5f, 0x43, 0x55, 0x44, 0x41, 0x5f, 0x50, 0x52, 0x45, 0x43, 0x5f, 0x53, 0x51, 0x52, 0x54
        /*001b*/ 	.byte	0x00
.L_1:


//--------------------- .nv.shared.triton_poi_fused__native_batch_norm_legit_no_training_relu_9 --------------------------
	.section	.nv.shared.triton_poi_fused__native_batch_norm_legit_no_training_relu_9,"aw",@nobits
	.sectionflags	@""
	.align	16
	.zero		1024


//--------------------- .nv.constant0.triton_poi_fused__native_batch_norm_legit_no_training_relu_9 --------------------------
	.section	.nv.constant0.triton_poi_fused__native_batch_norm_legit_no_training_relu_9,"a",@progbits
	.sectionflags	@""
	.align	4
.nv.constant0.triton_poi_fused__native_batch_norm_legit_no_training_relu_9:
	.zero		584
